// auto-generated by cutlass_sweep.gemm — config: {"arch": "sm_90", "cluster_m": 2, "cluster_n": 1, "dtype": "int8", "dtype_b": "int8", "layout": "nt", "stages": 0, "tile_k": 64, "tile_m": 64, "tile_n": 64}
#include "cutlass/cutlass.h"
#include "cutlass/gemm/collective/collective_builder.hpp"
#include "cutlass/gemm/device/gemm_universal_adapter.h"
#include "cutlass/gemm/kernel/gemm_universal.hpp"
#include "cutlass/epilogue/collective/collective_builder.hpp"

using ElemA = int8_t;
using ElemB = int8_t;
using ElemCD = int8_t;
using Acc  = int32_t;
using TileShape    = cute::Shape<cute::_64, cute::_64, cute::_64>;
using ClusterShape = cute::Shape<cute::_2, cute::_1, cute::_1>;

using CollectiveEpilogue = typename cutlass::epilogue::collective::CollectiveBuilder<
    cutlass::arch::Sm90, cutlass::arch::OpClassTensorOp,
    TileShape, ClusterShape,
    cutlass::epilogue::collective::EpilogueTileAuto,
    Acc, Acc,
    ElemCD, cutlass::layout::RowMajor, 128 / cutlass::sizeof_bits<ElemCD>::value,
    ElemCD, cutlass::layout::RowMajor, 128 / cutlass::sizeof_bits<ElemCD>::value,
    cutlass::epilogue::collective::EpilogueScheduleAuto
  >::CollectiveOp;

using CollectiveMainloop = typename cutlass::gemm::collective::CollectiveBuilder<
    cutlass::arch::Sm90, cutlass::arch::OpClassTensorOp,
    ElemA, cutlass::layout::RowMajor, 128 / cutlass::sizeof_bits<ElemA>::value,
    ElemB, cutlass::layout::ColumnMajor, 128 / cutlass::sizeof_bits<ElemB>::value,
    Acc,
    TileShape, ClusterShape,
    cutlass::gemm::collective::StageCountAutoCarveout<static_cast<int>(sizeof(typename CollectiveEpilogue::SharedStorage))>,
    cutlass::gemm::collective::KernelScheduleAuto
  >::CollectiveOp;

using GemmKernel = cutlass::gemm::kernel::GemmUniversal<
    cute::Shape<int,int,int,int>,
    CollectiveMainloop,
    CollectiveEpilogue
>;
using Gemm = cutlass::gemm::device::GemmUniversalAdapter<GemmKernel>;

// Force the device kernel symbol into the cubin without needing a host main.
auto* _anchor = &cutlass::device_kernel<GemmKernel>;


// ===== COMPILED SASS (sm_90a) =====

	.target	sm_90a

	.elftype	@"ET_EXEC"


//--------------------- .note.nv.tkinfo           --------------------------
	.section	.note.nv.tkinfo,"",@"SHT_NOTE"
	.sectionflags	@"SHF_NOTE_NV_TKINFO"
	.tkinfo
        /*0018*/ 	.word	0x00000002
        /*0030*/ 	.string	""
        /*0030*/ 	.string	"ptxas"
        /*0030*/ 	.string	"Cuda compilation tools, release 13.0, V13.0.88"
        /*0030*/ 	.string	"Build cuda_13.0.r13.0/compiler.36424714_0"
        /*0030*/ 	.string	"-arch sm_90a -m 64 "



//--------------------- .note.nv.cuinfo           --------------------------
	.section	.note.nv.cuinfo,"",@"SHT_NOTE"
	.sectionflags	@"SHF_NOTE_NV_CUINFO"
        /*0018*/ 	.short	0x0002
        /*001a*/ 	.short	0x005a
        /*001c*/ 	.short	0x0082
	.zero		2


//--------------------- .nv.info                  --------------------------
	.section	.nv.info,"",@"SHT_CUDA_INFO"
	.align	4


	//----- nvinfo : EIATTR_REGCOUNT
	.align		4
        /*0000*/ 	.byte	0x04, 0x2f
        /*0002*/ 	.short	(.L_15 - .L_14)
	.align		4
.L_14:
        /*0004*/ 	.word	index@(_ZN7cutlass13device_kernelINS_4gemm6kernel13GemmUniversalIN4cute5tupleIJiiiiEEENS1_10collective13CollectiveMmaINS1_34MainloopSm90TmaGmmaWarpSpecializedILi28ENS5_IJNS4_1CILi2EEENSA_ILi1EEESC_EEENS1_32KernelTmaWarpSpecializedPingpongEEENS5_IJNSA_ILi64EEESG_SG_EEEaNS5_IJlSC_lEEEaSI_NS4_8TiledMMAINS4_8MMA_AtomIJNS4_4SM904GMMA26MMA_64x64x32_S32S8S8_SS_TNEEEENS4_6LayoutINS5_IJSC_SC_SC_EEENS5_IJNSA_ILi0EEESR_SR_EEEEENS5_IJNS4_10UnderscoreESU_SU_EEEEENS4_13SM90_TMA_LOADENS4_14ComposedLayoutINS4_7SwizzleILi2ELi4ELi3EEENS4_18smem_ptr_flag_bitsILi8EEENSP_INS5_IJNSA_ILi8EEESG_EEENS5_IJSG_SC_EEEEEEEvNS4_8identityENS4_23SM90_TMA_LOAD_MULTICASTES17_vS18_EENS_8epilogue10collective6detail29Sm90TmaWarpSpecializedAdapterINS1C_15DefaultEpilogueIaSI_SI_NS1B_6thread17LinearCombinationIaLi1EiiLNS1G_9ScaleType4KindE0ELNS_15FloatRoundStyleE2EaEENS1_15EpilogueDefaultEEEEEvvEEEEvNT_6ParamsE)
        /*0008*/ 	.word	0x000000a8


	//----- nvinfo : EIATTR_FRAME_SIZE
	.align		4
.L_15:
        /*000c*/ 	.byte	0x04, 0x11
        /*000e*/ 	.short	(.L_17 - .L_16)
	.align		4
.L_16:
        /*0010*/ 	.word	index@(_ZN7cutlass13device_kernelINS_4gemm6kernel13GemmUniversalIN4cute5tupleIJiiiiEEENS1_10collective13CollectiveMmaINS1_34MainloopSm90TmaGmmaWarpSpecializedILi28ENS5_IJNS4_1CILi2EEENSA_ILi1EEESC_EEENS1_32KernelTmaWarpSpecializedPingpongEEENS5_IJNSA_ILi64EEESG_SG_EEEaNS5_IJlSC_lEEEaSI_NS4_8TiledMMAINS4_8MMA_AtomIJNS4_4SM904GMMA26MMA_64x64x32_S32S8S8_SS_TNEEEENS4_6LayoutINS5_IJSC_SC_SC_EEENS5_IJNSA_ILi0EEESR_SR_EEEEENS5_IJNS4_10UnderscoreESU_SU_EEEEENS4_13SM90_TMA_LOADENS4_14ComposedLayoutINS4_7SwizzleILi2ELi4ELi3EEENS4_18smem_ptr_flag_bitsILi8EEENSP_INS5_IJNSA_ILi8EEESG_EEENS5_IJSG_SC_EEEEEEEvNS4_8identityENS4_23SM90_TMA_LOAD_MULTICASTES17_vS18_EENS_8epilogue10collective6detail29Sm90TmaWarpSpecializedAdapterINS1C_15DefaultEpilogueIaSI_SI_NS1B_6thread17LinearCombinationIaLi1EiiLNS1G_9ScaleType4KindE0ELNS_15FloatRoundStyleE2EaEENS1_15EpilogueDefaultEEEEEvvEEEEvNT_6ParamsE)
        /*0014*/ 	.word	0x00000008


	//----- nvinfo : EIATTR_MIN_STACK_SIZE
	.align		4
.L_17:
        /*0018*/ 	.byte	0x04, 0x12
        /*001a*/ 	.short	(.L_19 - .L_18)
	.align		4
.L_18:
        /*001c*/ 	.word	index@(_ZN7cutlass13device_kernelINS_4gemm6kernel13GemmUniversalIN4cute5tupleIJiiiiEEENS1_10collective13CollectiveMmaINS1_34MainloopSm90TmaGmmaWarpSpecializedILi28ENS5_IJNS4_1CILi2EEENSA_ILi1EEESC_EEENS1_32KernelTmaWarpSpecializedPingpongEEENS5_IJNSA_ILi64EEESG_SG_EEEaNS5_IJlSC_lEEEaSI_NS4_8TiledMMAINS4_8MMA_AtomIJNS4_4SM904GMMA26MMA_64x64x32_S32S8S8_SS_TNEEEENS4_6LayoutINS5_IJSC_SC_SC_EEENS5_IJNSA_ILi0EEESR_SR_EEEEENS5_IJNS4_10UnderscoreESU_SU_EEEEENS4_13SM90_TMA_LOADENS4_14ComposedLayoutINS4_7SwizzleILi2ELi4ELi3EEENS4_18smem_ptr_flag_bitsILi8EEENSP_INS5_IJNSA_ILi8EEESG_EEENS5_IJSG_SC_EEEEEEEvNS4_8identityENS4_23SM90_TMA_LOAD_MULTICASTES17_vS18_EENS_8epilogue10collective6detail29Sm90TmaWarpSpecializedAdapterINS1C_15DefaultEpilogueIaSI_SI_NS1B_6thread17LinearCombinationIaLi1EiiLNS1G_9ScaleType4KindE0ELNS_15FloatRoundStyleE2EaEENS1_15EpilogueDefaultEEEEEvvEEEEvNT_6ParamsE)
        /*0020*/ 	.word	0x00000008
.L_19:


//--------------------- .nv.compat                --------------------------
	.section	.nv.compat,"",@"SHT_CUDA_COMPAT_INFO"
	.align	4
        /*0000*/ 	.byte	0x02, 0x09, 0x01, 0x00, 0x02, 0x02, 0x04, 0x00, 0x02, 0x05, 0x05, 0x00, 0x03, 0x07, 0x01, 0x01
        /*0010*/ 	.byte	0x02, 0x03, 0x01, 0x00, 0x02, 0x06, 0x01, 0x00, 0x04, 0x0b, 0x08, 0x00, 0x00, 0x00, 0x00, 0x00
        /*0020*/ 	.byte	0x00, 0x00, 0x00, 0x00


//--------------------- .nv.info._ZN7cutlass13device_kernelINS_4gemm6kernel13GemmUniversalIN4cute5tupleIJiiiiEEENS1_10collective13CollectiveMmaINS1_34MainloopSm90TmaGmmaWarpSpecializedILi28ENS5_IJNS4_1CILi2EEENSA_ILi1EEESC_EEENS1_32KernelTmaWarpSpecializedPingpongEEENS5_IJNSA_ILi64EEESG_SG_EEEaNS5_IJlSC_lEEEaSI_NS4_8TiledMMAINS4_8MMA_AtomIJNS4_4SM904GMMA26MMA_64x64x32_S32S8S8_SS_TNEEEENS4_6LayoutINS5_IJSC_SC_SC_EEENS5_IJNSA_ILi0EEESR_SR_EEEEENS5_IJNS4_10UnderscoreESU_SU_EEEEENS4_13SM90_TMA_LOADENS4_14ComposedLayoutINS4_7SwizzleILi2ELi4ELi3EEENS4_18smem_ptr_flag_bitsILi8EEENSP_INS5_IJNSA_ILi8EEESG_EEENS5_IJSG_SC_EEEEEEEvNS4_8identityENS4_23SM90_TMA_LOAD_MULTICASTES17_vS18_EENS_8epilogue10collective6detail29Sm90TmaWarpSpecializedAdapterINS1C_15DefaultEpilogueIaSI_SI_NS1B_6thread17LinearCombinationIaLi1EiiLNS1G_9ScaleType4KindE0ELNS_15FloatRoundStyleE2EaEENS1_15EpilogueDefaultEEEEEvvEEEEvNT_6ParamsE --------------------------
	.section	.nv.info._ZN7cutlass13device_kernelINS_4gemm6kernel13GemmUniversalIN4cute5tupleIJiiiiEEENS1_10collective13CollectiveMmaINS1_34MainloopSm90TmaGmmaWarpSpecializedILi28ENS5_IJNS4_1CILi2EEENSA_ILi1EEESC_EEENS1_32KernelTmaWarpSpecializedPingpongEEENS5_IJNSA_ILi64EEESG_SG_EEEaNS5_IJlSC_lEEEaSI_NS4_8TiledMMAINS4_8MMA_AtomIJNS4_4SM904GMMA26MMA_64x64x32_S32S8S8_SS_TNEEEENS4_6LayoutINS5_IJSC_SC_SC_EEENS5_IJNSA_ILi0EEESR_SR_EEEEENS5_IJNS4_10UnderscoreESU_SU_EEEEENS4_13SM90_TMA_LOADENS4_14ComposedLayoutINS4_7SwizzleILi2ELi4ELi3EEENS4_18smem_ptr_flag_bitsILi8EEENSP_INS5_IJNSA_ILi8EEESG_EEENS5_IJSG_SC_EEEEEEEvNS4_8identityENS4_23SM90_TMA_LOAD_MULTICASTES17_vS18_EENS_8epilogue10collective6detail29Sm90TmaWarpSpecializedAdapterINS1C_15DefaultEpilogueIaSI_SI_NS1B_6thread17LinearCombinationIaLi1EiiLNS1G_9ScaleType4KindE0ELNS_15FloatRoundStyleE2EaEENS1_15EpilogueDefaultEEEEEvvEEEEvNT_6ParamsE,"",@"SHT_CUDA_INFO"
	.sectionflags	@""
	.align	4


	//----- nvinfo : EIATTR_CUDA_API_VERSION
	.align		4
        /*0000*/ 	.byte	0x04, 0x37
        /*0002*/ 	.short	(.L_21 - .L_20)
.L_20:
        /*0004*/ 	.word	0x00000082


	//----- nvinfo : EIATTR_KPARAM_INFO
	.align		4
.L_21:
        /*0008*/ 	.byte	0x04, 0x17
        /*000a*/ 	.short	(.L_23 - .L_22)
.L_22:
        /*000c*/ 	.word	0x00000000
        /*0010*/ 	.short	0x0000
        /*0012*/ 	.short	0x0070
        /*0014*/ 	.byte	0x00, 0xf0, 0x01, 0x10


	//----- nvinfo : EIATTR_SPARSE_MMA_MASK
	.align		4
.L_23:
        /*0018*/ 	.byte	0x03, 0x50
        /*001a*/ 	.short	0x0000


	//----- nvinfo : EIATTR_MAXREG_COUNT
	.align		4
        /*001c*/ 	.byte	0x03, 0x1b
        /*001e*/ 	.short	0x00a8


	//----- nvinfo : EIATTR_NUM_BARRIERS
	.align		4
        /*0020*/ 	.byte	0x02, 0x4c
        /*0022*/ 	.byte	0x01
	.zero		1


	//----- nvinfo : EIATTR_EXTERNS
	.align		4
        /*0024*/ 	.byte	0x04, 0x0f
        /*0026*/ 	.short	(.L_25 - .L_24)


	//   ....[0]....
	.align		4
.L_24:
        /*0028*/ 	.word	index@(__assertfail)


	//----- nvinfo : EIATTR_ANNOTATIONS
	.align		4
.L_25:
        /*002c*/ 	.byte	0x04, 0x55
        /*002e*/ 	.short	(.L_27 - .L_26)


	//   ....[0]....
.L_26:
        /*0030*/ 	.word	0x00000001
        /*0034*/ 	.byte	0xe0, 0x10, 0x00, 0x00, 0x01, 0x00, 0x00, 0x00, 0x90, 0x40, 0x00, 0x00, 0x01, 0x00, 0x00, 0x00
        /*0044*/ 	.byte	0x20, 0x4d, 0x00, 0x00


	//----- nvinfo : EIATTR_MERCURY_ISA_VERSION
	.align		4
.L_27:
        /*0048*/ 	.byte	0x03, 0x5f
        /*004a*/ 	.short	0x0101


	//----- nvinfo : EIATTR_INT_WARP_WIDE_INSTR_OFFSETS
	.align		4
        /*004c*/ 	.byte	0x04, 0x31
        /*004e*/ 	.short	(.L_29 - .L_28)


	//   ....[0]....
.L_28:
        /*0050*/ 	.word	0x00000860


	//   ....[1]....
        /*0054*/ 	.word	0x00000890


	//   ....[2]....
        /*0058*/ 	.word	0x000008d0


	//   ....[3]....
        /*005c*/ 	.word	0x00000a00


	//   ....[4]....
        /*0060*/ 	.word	0x00000a10


	//   ....[5]....
        /*0064*/ 	.word	0x00000a20


	//   ....[6]....
        /*0068*/ 	.word	0x00000ac0


	//   ....[7]....
        /*006c*/ 	.word	0x00000b00


	//   ....[8]....
        /*0070*/ 	.word	0x00002150


	//----- nvinfo : EIATTR_COOP_GROUP_MASK_REGIDS
	.align		4
.L_29:
        /*0074*/ 	.byte	0x04, 0x29
        /*0076*/ 	.short	(.L_31 - .L_30)


	//   ....[0]....
.L_30:
        /*0078*/ 	.word	0xffffffff


	//   ....[1]....
        /*007c*/ 	.word	0xffffffff


	//   ....[2]....
        /*0080*/ 	.word	0xffffffff


	//   ....[3]....
        /*0084*/ 	.word	0xffffffff


	//   ....[4]....
        /*0088*/ 	.word	0xffffffff


	//   ....[5]....
        /*008c*/ 	.word	0xffffffff


	//   ....[6]....
        /*0090*/ 	.word	0xffffffff


	//----- nvinfo : EIATTR_COOP_GROUP_INSTR_OFFSETS
	.align		4
.L_31:
        /*0094*/ 	.byte	0x04, 0x28
        /*0096*/ 	.short	(.L_33 - .L_32)


	//   ....[0]....
.L_32:
        /*0098*/ 	.word	0x00000070


	//   ....[1]....
        /*009c*/ 	.word	0x00000080


	//   ....[2]....
        /*00a0*/ 	.word	0x00000140


	//   ....[3]....
        /*00a4*/ 	.word	0x00000620


	//   ....[4]....
        /*00a8*/ 	.word	0x00000660


	//   ....[5]....
        /*00ac*/ 	.word	0x00000a40


	//   ....[6]....
        /*00b0*/ 	.word	0x00000c80


	//----- nvinfo : EIATTR_REG_RECONFIG
	.align		4
.L_33:
        /*00b4*/ 	.byte	0x01, 0x54
	.zero		2


	//----- nvinfo : EIATTR_SYSCALL_OFFSETS
	.align		4
        /*00b8*/ 	.byte	0x04, 0x46
        /*00ba*/ 	.short	(.L_35 - .L_34)


	//   ....[0]....
.L_34:
        /*00bc*/ 	.word	0x00001b80


	//----- nvinfo : EIATTR_MBARRIER_INSTR_OFFSETS
	.align		4
.L_35:
        /*00c0*/ 	.byte	0x04, 0x39
        /*00c2*/ 	.short	(.L_37 - .L_36)


	//   ....[0]....
.L_36:
        /*00c4*/ 	.word	0x00000280
        /*00c8*/ 	.word	0x000000ff
        /*00cc*/ 	.word	0x00000000
        /*00d0*/ 	.short	0x0100
        /*00d2*/ 	.byte	0x08
	.zero		1


	//   ....[1]....
        /*00d4*/ 	.word	0x00000290
        /*00d8*/ 	.word	0x000000ff
        /*00dc*/ 	.word	0x000000e0
        /*00e0*/ 	.short	0x0100
        /*00e2*/ 	.byte	0x08
	.zero		1


	//   ....[2]....
        /*00e4*/ 	.word	0x000002a0
        /*00e8*/ 	.word	0x000000ff
        /*00ec*/ 	.word	0x00000008
        /*00f0*/ 	.short	0x0100
        /*00f2*/ 	.byte	0x08
	.zero		1


	//   ....[3]....
        /*00f4*/ 	.word	0x000002b0
        /*00f8*/ 	.word	0x000000ff
        /*00fc*/ 	.word	0x000000e8
        /*0100*/ 	.short	0x0100
        /*0102*/ 	.byte	0x08
	.zero		1


	//   ....[4]....
        /*0104*/ 	.word	0x000002c0
        /*0108*/ 	.word	0x000000ff
        /*010c*/ 	.word	0x00000010
        /*0110*/ 	.short	0x0100
        /*0112*/ 	.byte	0x08
	.zero		1


	//   ....[5]....
        /*0114*/ 	.word	0x000002d0
        /*0118*/ 	.word	0x000000ff
        /*011c*/ 	.word	0x000000f0
        /*0120*/ 	.short	0x0100
        /*0122*/ 	.byte	0x08
	.zero		1


	//   ....[6]....
        /*0124*/ 	.word	0x000002e0
        /*0128*/ 	.word	0x000000ff
        /*012c*/ 	.word	0x00000018
        /*0130*/ 	.short	0x0100
        /*0132*/ 	.byte	0x08
	.zero		1


	//   ....[7]....
        /*0134*/ 	.word	0x000002f0
        /*0138*/ 	.word	0x000000ff
        /*013c*/ 	.word	0x000000f8
        /*0140*/ 	.short	0x0100
        /*0142*/ 	.byte	0x08
	.zero		1


	//   ....[8]....
        /*0144*/ 	.word	0x00000300
        /*0148*/ 	.word	0x000000ff
        /*014c*/ 	.word	0x00000020
        /*0150*/ 	.short	0x0100
        /*0152*/ 	.byte	0x08
	.zero		1


	//   ....[9]....
        /*0154*/ 	.word	0x00000310
        /*0158*/ 	.word	0x000000ff
        /*015c*/ 	.word	0x00000100
        /*0160*/ 	.short	0x0100
        /*0162*/ 	.byte	0x08
	.zero		1


	//   ....[10]....
        /*0164*/ 	.word	0x00000320
        /*0168*/ 	.word	0x000000ff
        /*016c*/ 	.word	0x00000028
        /*0170*/ 	.short	0x0100
        /*0172*/ 	.byte	0x08
	.zero		1


	//   ....[11]....
        /*0174*/ 	.word	0x00000330
        /*0178*/ 	.word	0x000000ff
        /*017c*/ 	.word	0x00000108
        /*0180*/ 	.short	0x0100
        /*0182*/ 	.byte	0x08
	.zero		1


	//   ....[12]....
        /*0184*/ 	.word	0x00000340
        /*0188*/ 	.word	0x000000ff
        /*018c*/ 	.word	0x00000030
        /*0190*/ 	.short	0x0100
        /*0192*/ 	.byte	0x08
	.zero		1


	//   ....[13]....
        /*0194*/ 	.word	0x00000350
        /*0198*/ 	.word	0x000000ff
        /*019c*/ 	.word	0x00000110
        /*01a0*/ 	.short	0x0100
        /*01a2*/ 	.byte	0x08
	.zero		1


	//   ....[14]....
        /*01a4*/ 	.word	0x00000360
        /*01a8*/ 	.word	0x000000ff
        /*01ac*/ 	.word	0x00000038
        /*01b0*/ 	.short	0x0100
        /*01b2*/ 	.byte	0x08
	.zero		1


	//   ....[15]....
        /*01b4*/ 	.word	0x00000370
        /*01b8*/ 	.word	0x000000ff
        /*01bc*/ 	.word	0x00000118
        /*01c0*/ 	.short	0x0100
        /*01c2*/ 	.byte	0x08
	.zero		1


	//   ....[16]....
        /*01c4*/ 	.word	0x00000380
        /*01c8*/ 	.word	0x000000ff
        /*01cc*/ 	.word	0x00000040
        /*01d0*/ 	.short	0x0100
        /*01d2*/ 	.byte	0x08
	.zero		1


	//   ....[17]....
        /*01d4*/ 	.word	0x00000390
        /*01d8*/ 	.word	0x000000ff
        /*01dc*/ 	.word	0x00000120
        /*01e0*/ 	.short	0x0100
        /*01e2*/ 	.byte	0x08
	.zero		1


	//   ....[18]....
        /*01e4*/ 	.word	0x000003a0
        /*01e8*/ 	.word	0x000000ff
        /*01ec*/ 	.word	0x00000048
        /*01f0*/ 	.short	0x0100
        /*01f2*/ 	.byte	0x08
	.zero		1


	//   ....[19]....
        /*01f4*/ 	.word	0x000003b0
        /*01f8*/ 	.word	0x000000ff
        /*01fc*/ 	.word	0x00000128
        /*0200*/ 	.short	0x0100
        /*0202*/ 	.byte	0x08
	.zero		1


	//   ....[20]....
        /*0204*/ 	.word	0x000003c0
        /*0208*/ 	.word	0x000000ff
        /*020c*/ 	.word	0x00000050
        /*0210*/ 	.short	0x0100
        /*0212*/ 	.byte	0x08
	.zero		1


	//   ....[21]....
        /*0214*/ 	.word	0x000003d0
        /*0218*/ 	.word	0x000000ff
        /*021c*/ 	.word	0x00000130
        /*0220*/ 	.short	0x0100
        /*0222*/ 	.byte	0x08
	.zero		1


	//   ....[22]....
        /*0224*/ 	.word	0x000003e0
        /*0228*/ 	.word	0x000000ff
        /*022c*/ 	.word	0x00000058
        /*0230*/ 	.short	0x0100
        /*0232*/ 	.byte	0x08
	.zero		1


	//   ....[23]....
        /*0234*/ 	.word	0x000003f0
        /*0238*/ 	.word	0x000000ff
        /*023c*/ 	.word	0x00000138
        /*0240*/ 	.short	0x0100
        /*0242*/ 	.byte	0x08
	.zero		1


	//   ....[24]....
        /*0244*/ 	.word	0x00000400
        /*0248*/ 	.word	0x000000ff
        /*024c*/ 	.word	0x00000060
        /*0250*/ 	.short	0x0100
        /*0252*/ 	.byte	0x08
	.zero		1


	//   ....[25]....
        /*0254*/ 	.word	0x00000410
        /*0258*/ 	.word	0x000000ff
        /*025c*/ 	.word	0x00000140
        /*0260*/ 	.short	0x0100
        /*0262*/ 	.byte	0x08
	.zero		1


	//   ....[26]....
        /*0264*/ 	.word	0x00000420
        /*0268*/ 	.word	0x000000ff
        /*026c*/ 	.word	0x00000068
        /*0270*/ 	.short	0x0100
        /*0272*/ 	.byte	0x08
	.zero		1


	//   ....[27]....
        /*0274*/ 	.word	0x00000430
        /*0278*/ 	.word	0x000000ff
        /*027c*/ 	.word	0x00000148
        /*0280*/ 	.short	0x0100
        /*0282*/ 	.byte	0x08
	.zero		1


	//   ....[28]....
        /*0284*/ 	.word	0x00000440
        /*0288*/ 	.word	0x000000ff
        /*028c*/ 	.word	0x00000070
        /*0290*/ 	.short	0x0100
        /*0292*/ 	.byte	0x08
	.zero		1


	//   ....[29]....
        /*0294*/ 	.word	0x00000450
        /*0298*/ 	.word	0x000000ff
        /*029c*/ 	.word	0x00000150
        /*02a0*/ 	.short	0x0100
        /*02a2*/ 	.byte	0x08
	.zero		1


	//   ....[30]....
        /*02a4*/ 	.word	0x00000460
        /*02a8*/ 	.word	0x000000ff
        /*02ac*/ 	.word	0x00000078
        /*02b0*/ 	.short	0x0100
        /*02b2*/ 	.byte	0x08
	.zero		1


	//   ....[31]....
        /*02b4*/ 	.word	0x00000470
        /*02b8*/ 	.word	0x000000ff
        /*02bc*/ 	.word	0x00000158
        /*02c0*/ 	.short	0x0100
        /*02c2*/ 	.byte	0x08
	.zero		1


	//   ....[32]....
        /*02c4*/ 	.word	0x00000480
        /*02c8*/ 	.word	0x000000ff
        /*02cc*/ 	.word	0x00000080
        /*02d0*/ 	.short	0x0100
        /*02d2*/ 	.byte	0x08
	.zero		1


	//   ....[33]....
        /*02d4*/ 	.word	0x00000490
        /*02d8*/ 	.word	0x000000ff
        /*02dc*/ 	.word	0x00000160
        /*02e0*/ 	.short	0x0100
        /*02e2*/ 	.byte	0x08
	.zero		1


	//   ....[34]....
        /*02e4*/ 	.word	0x000004a0
        /*02e8*/ 	.word	0x000000ff
        /*02ec*/ 	.word	0x00000088
        /*02f0*/ 	.short	0x0100
        /*02f2*/ 	.byte	0x08
	.zero		1


	//   ....[35]....
        /*02f4*/ 	.word	0x000004b0
        /*02f8*/ 	.word	0x000000ff
        /*02fc*/ 	.word	0x00000168
        /*0300*/ 	.short	0x0100
        /*0302*/ 	.byte	0x08
	.zero		1


	//   ....[36]....
        /*0304*/ 	.word	0x000004c0
        /*0308*/ 	.word	0x000000ff
        /*030c*/ 	.word	0x00000090
        /*0310*/ 	.short	0x0100
        /*0312*/ 	.byte	0x08
	.zero		1


	//   ....[37]....
        /*0314*/ 	.word	0x000004d0
        /*0318*/ 	.word	0x000000ff
        /*031c*/ 	.word	0x00000170
        /*0320*/ 	.short	0x0100
        /*0322*/ 	.byte	0x08
	.zero		1


	//   ....[38]....
        /*0324*/ 	.word	0x000004e0
        /*0328*/ 	.word	0x000000ff
        /*032c*/ 	.word	0x00000098
        /*0330*/ 	.short	0x0100
        /*0332*/ 	.byte	0x08
	.zero		1


	//   ....[39]....
        /*0334*/ 	.word	0x000004f0
        /*0338*/ 	.word	0x000000ff
        /*033c*/ 	.word	0x00000178
        /*0340*/ 	.short	0x0100
        /*0342*/ 	.byte	0x08
	.zero		1


	//   ....[40]....
        /*0344*/ 	.word	0x00000500
        /*0348*/ 	.word	0x000000ff
        /*034c*/ 	.word	0x000000a0
        /*0350*/ 	.short	0x0100
        /*0352*/ 	.byte	0x08
	.zero		1


	//   ....[41]....
        /*0354*/ 	.word	0x00000510
        /*0358*/ 	.word	0x000000ff
        /*035c*/ 	.word	0x00000180
        /*0360*/ 	.short	0x0100
        /*0362*/ 	.byte	0x08
	.zero		1


	//   ....[42]....
        /*0364*/ 	.word	0x00000520
        /*0368*/ 	.word	0x000000ff
        /*036c*/ 	.word	0x000000a8
        /*0370*/ 	.short	0x0100
        /*0372*/ 	.byte	0x08
	.zero		1


	//   ....[43]....
        /*0374*/ 	.word	0x00000530
        /*0378*/ 	.word	0x000000ff
        /*037c*/ 	.word	0x00000188
        /*0380*/ 	.short	0x0100
        /*0382*/ 	.byte	0x08
	.zero		1


	//   ....[44]....
        /*0384*/ 	.word	0x00000540
        /*0388*/ 	.word	0x000000ff
        /*038c*/ 	.word	0x000000b0
        /*0390*/ 	.short	0x0100
        /*0392*/ 	.byte	0x08
	.zero		1


	//   ....[45]....
        /*0394*/ 	.word	0x00000550
        /*0398*/ 	.word	0x000000ff
        /*039c*/ 	.word	0x00000190
        /*03a0*/ 	.short	0x0100
        /*03a2*/ 	.byte	0x08
	.zero		1


	//   ....[46]....
        /*03a4*/ 	.word	0x00000560
        /*03a8*/ 	.word	0x000000ff
        /*03ac*/ 	.word	0x000000b8
        /*03b0*/ 	.short	0x0100
        /*03b2*/ 	.byte	0x08
	.zero		1


	//   ....[47]....
        /*03b4*/ 	.word	0x00000570
        /*03b8*/ 	.word	0x000000ff
        /*03bc*/ 	.word	0x00000198
        /*03c0*/ 	.short	0x0100
        /*03c2*/ 	.byte	0x08
	.zero		1


	//   ....[48]....
        /*03c4*/ 	.word	0x00000580
        /*03c8*/ 	.word	0x000000ff
        /*03cc*/ 	.word	0x000000c0
        /*03d0*/ 	.short	0x0100
        /*03d2*/ 	.byte	0x08
	.zero		1


	//   ....[49]....
        /*03d4*/ 	.word	0x00000590
        /*03d8*/ 	.word	0x000000ff
        /*03dc*/ 	.word	0x000001a0
        /*03e0*/ 	.short	0x0100
        /*03e2*/ 	.byte	0x08
	.zero		1


	//   ....[50]....
        /*03e4*/ 	.word	0x000005a0
        /*03e8*/ 	.word	0x000000ff
        /*03ec*/ 	.word	0x000000c8
        /*03f0*/ 	.short	0x0100
        /*03f2*/ 	.byte	0x08
	.zero		1


	//   ....[51]....
        /*03f4*/ 	.word	0x000005b0
        /*03f8*/ 	.word	0x000000ff
        /*03fc*/ 	.word	0x000001a8
        /*0400*/ 	.short	0x0100
        /*0402*/ 	.byte	0x08
	.zero		1


	//   ....[52]....
        /*0404*/ 	.word	0x000005c0
        /*0408*/ 	.word	0x000000ff
        /*040c*/ 	.word	0x000000d0
        /*0410*/ 	.short	0x0100
        /*0412*/ 	.byte	0x08
	.zero		1


	//   ....[53]....
        /*0414*/ 	.word	0x000005d0
        /*0418*/ 	.word	0x000000ff
        /*041c*/ 	.word	0x000001b0
        /*0420*/ 	.short	0x0100
        /*0422*/ 	.byte	0x08
	.zero		1


	//   ....[54]....
        /*0424*/ 	.word	0x000005e0
        /*0428*/ 	.word	0x000000ff
        /*042c*/ 	.word	0x000000d8
        /*0430*/ 	.short	0x0100
        /*0432*/ 	.byte	0x08
	.zero		1


	//   ....[55]....
        /*0434*/ 	.word	0x000005f0
        /*0438*/ 	.word	0x000000ff
        /*043c*/ 	.word	0x000001b8
        /*0440*/ 	.short	0x0100
        /*0442*/ 	.byte	0x08
	.zero		1


	//   ....[56]....
        /*0444*/ 	.word	0x00000b30
        /*0448*/ 	.word	0x000000ff
        /*044c*/ 	.word	0x000001f0
        /*0450*/ 	.short	0x0100
        /*0452*/ 	.byte	0x08
	.zero		1


	//   ....[57]....
        /*0454*/ 	.word	0x00000bc0
        /*0458*/ 	.word	0x000000ff
        /*045c*/ 	.word	0x000001f8
        /*0460*/ 	.short	0x0100
        /*0462*/ 	.byte	0x08
	.zero		1


	//   ....[58]....
        /*0464*/ 	.word	0x00000c00
        /*0468*/ 	.word	0x000000ff
        /*046c*/ 	.word	0x000001d0
        /*0470*/ 	.short	0x0100
        /*0472*/ 	.byte	0x09
	.zero		1


	//   ....[59]....
        /*0474*/ 	.word	0x00000c10
        /*0478*/ 	.word	0x000000ff
        /*047c*/ 	.word	0x000001d8
        /*0480*/ 	.short	0x0100
        /*0482*/ 	.byte	0x09
	.zero		1


	//   ....[60]....
        /*0484*/ 	.word	0x00000c20
        /*0488*/ 	.word	0x000000ff
        /*048c*/ 	.word	0x000001e0
        /*0490*/ 	.short	0x0100
        /*0492*/ 	.byte	0x09
	.zero		1


	//   ....[61]....
        /*0494*/ 	.word	0x00000c30
        /*0498*/ 	.word	0x000000ff
        /*049c*/ 	.word	0x000001e8
        /*04a0*/ 	.short	0x0100
        /*04a2*/ 	.byte	0x09
	.zero		1


	//   ....[62]....
        /*04a4*/ 	.word	0x00001a60
        /*04a8*/ 	.word	0x0000003f
        /*04ac*/ 	.word	0x00000000
        /*04b0*/ 	.short	0x010a
        /*04b2*/ 	.byte	0x2a
	.zero		1


	//   ....[63]....
        /*04b4*/ 	.word	0x00001c10
        /*04b8*/ 	.word	0x00000003
        /*04bc*/ 	.word	0x00000000
        /*04c0*/ 	.short	0x010a
        /*04c2*/ 	.byte	0x3f
	.zero		1


	//   ....[64]....
        /*04c4*/ 	.word	0x00001c50
        /*04c8*/ 	.word	0x00000003
        /*04cc*/ 	.word	0x00000000
        /*04d0*/ 	.short	0x010a
        /*04d2*/ 	.byte	0x3f
	.zero		1


	//   ....[65]....
        /*04d4*/ 	.word	0x00001e50
        /*04d8*/ 	.word	0x000000ff
        /*04dc*/ 	.word	0x00000000
        /*04e0*/ 	.short	0x010a
        /*04e2*/ 	.byte	0x04
	.zero		1


	//   ....[66]....
        /*04e4*/ 	.word	0x00001e90
        /*04e8*/ 	.word	0x000000ff
        /*04ec*/ 	.word	0x00000000
        /*04f0*/ 	.short	0x010a
        /*04f2*/ 	.byte	0x04
	.zero		1


	//   ....[67]....
        /*04f4*/ 	.word	0x00001ff0
        /*04f8*/ 	.word	0x00000005
        /*04fc*/ 	.word	0x00000000
        /*0500*/ 	.short	0x0101
        /*0502*/ 	.byte	0x3f
	.zero		1


	//   ....[68]....
        /*0504*/ 	.word	0x000020f0
        /*0508*/ 	.word	0x00000040
        /*050c*/ 	.word	0x00000000
        /*0510*/ 	.short	0x0101
        /*0512*/ 	.byte	0x2f
	.zero		1


	//   ....[69]....
        /*0514*/ 	.word	0x000021f0
        /*0518*/ 	.word	0x00000003
        /*051c*/ 	.word	0x00000000
        /*0520*/ 	.short	0x0101
        /*0522*/ 	.byte	0x3f
	.zero		1


	//   ....[70]....
        /*0524*/ 	.word	0x000022b0
        /*0528*/ 	.word	0x0000003f
        /*052c*/ 	.word	0x00000010
        /*0530*/ 	.short	0x010a
        /*0532*/ 	.byte	0x2a
	.zero		1


	//   ....[71]....
        /*0534*/ 	.word	0x000040b0
        /*0538*/ 	.word	0x00000042
        /*053c*/ 	.word	0x00000000
        /*0540*/ 	.short	0x0101
        /*0542*/ 	.byte	0x2f
	.zero		1


	//   ....[72]....
        /*0544*/ 	.word	0x00004a70
        /*0548*/ 	.word	0x0000000d
        /*054c*/ 	.word	0x000000e0
        /*0550*/ 	.short	0x010a
        /*0552*/ 	.byte	0x3f
	.zero		1


	//   ....[73]....
        /*0554*/ 	.word	0x00004e30
        /*0558*/ 	.word	0x00000002
        /*055c*/ 	.word	0x000001f8
        /*0560*/ 	.short	0x0101
        /*0562*/ 	.byte	0x3f
	.zero		1


	//   ....[74]....
        /*0564*/ 	.word	0x000055c0
        /*0568*/ 	.word	0x00000007
        /*056c*/ 	.word	0x00000000
        /*0570*/ 	.short	0x010a
        /*0572*/ 	.byte	0x3f
	.zero		1


	//   ....[75]....
        /*0574*/ 	.word	0x00005640
        /*0578*/ 	.word	0x00000009
        /*057c*/ 	.word	0x00000000
        /*0580*/ 	.short	0x010a
        /*0582*/ 	.byte	0x3f
	.zero		1


	//   ....[76]....
        /*0584*/ 	.word	0x000056d0
        /*0588*/ 	.word	0x00000006
        /*058c*/ 	.word	0x00000000
        /*0590*/ 	.short	0x010a
        /*0592*/ 	.byte	0x3f
	.zero		1


	//   ....[77]....
        /*0594*/ 	.word	0x00005760
        /*0598*/ 	.word	0x00000009
        /*059c*/ 	.word	0x00000000
        /*05a0*/ 	.short	0x010a
        /*05a2*/ 	.byte	0x3f
	.zero		1


	//   ....[78]....
        /*05a4*/ 	.word	0x000057f0
        /*05a8*/ 	.word	0x00000006
        /*05ac*/ 	.word	0x00000000
        /*05b0*/ 	.short	0x010a
        /*05b2*/ 	.byte	0x3f
	.zero		1


	//   ....[79]....
        /*05b4*/ 	.word	0x00005880
        /*05b8*/ 	.word	0x00000009
        /*05bc*/ 	.word	0x00000000
        /*05c0*/ 	.short	0x010a
        /*05c2*/ 	.byte	0x3f
	.zero		1


	//   ....[80]....
        /*05c4*/ 	.word	0x00005910
        /*05c8*/ 	.word	0x00000006
        /*05cc*/ 	.word	0x00000000
        /*05d0*/ 	.short	0x010a
        /*05d2*/ 	.byte	0x3f
	.zero		1


	//   ....[81]....
        /*05d4*/ 	.word	0x000059a0
        /*05d8*/ 	.word	0x00000009
        /*05dc*/ 	.word	0x00000000
        /*05e0*/ 	.short	0x010a
        /*05e2*/ 	.byte	0x3f
	.zero		1


	//   ....[82]....
        /*05e4*/ 	.word	0x00005a30
        /*05e8*/ 	.word	0x00000006
        /*05ec*/ 	.word	0x00000000
        /*05f0*/ 	.short	0x010a
        /*05f2*/ 	.byte	0x3f
	.zero		1


	//   ....[83]....
        /*05f4*/ 	.word	0x00005ac0
        /*05f8*/ 	.word	0x00000009
        /*05fc*/ 	.word	0x00000000
        /*0600*/ 	.short	0x010a
        /*0602*/ 	.byte	0x3f
	.zero		1


	//   ....[84]....
        /*0604*/ 	.word	0x00005b50
        /*0608*/ 	.word	0x00000006
        /*060c*/ 	.word	0x00000000
        /*0610*/ 	.short	0x010a
        /*0612*/ 	.byte	0x3f
	.zero		1


	//   ....[85]....
        /*0614*/ 	.word	0x00005be0
        /*0618*/ 	.word	0x00000009
        /*061c*/ 	.word	0x00000000
        /*0620*/ 	.short	0x010a
        /*0622*/ 	.byte	0x3f
	.zero		1


	//   ....[86]....
        /*0624*/ 	.word	0x00005c70
        /*0628*/ 	.word	0x00000006
        /*062c*/ 	.word	0x00000000
        /*0630*/ 	.short	0x010a
        /*0632*/ 	.byte	0x3f
	.zero		1


	//   ....[87]....
        /*0634*/ 	.word	0x00005d00
        /*0638*/ 	.word	0x00000009
        /*063c*/ 	.word	0x00000000
        /*0640*/ 	.short	0x010a
        /*0642*/ 	.byte	0x3f
	.zero		1


	//   ....[88]....
        /*0644*/ 	.word	0x00005d90
        /*0648*/ 	.word	0x00000006
        /*064c*/ 	.word	0x00000000
        /*0650*/ 	.short	0x010a
        /*0652*/ 	.byte	0x3f
	.zero		1


	//   ....[89]....
        /*0654*/ 	.word	0x00005e20
        /*0658*/ 	.word	0x00000009
        /*065c*/ 	.word	0x00000000
        /*0660*/ 	.short	0x010a
        /*0662*/ 	.byte	0x3f
	.zero		1


	//   ....[90]....
        /*0664*/ 	.word	0x00005eb0
        /*0668*/ 	.word	0x00000006
        /*066c*/ 	.word	0x00000000
        /*0670*/ 	.short	0x010a
        /*0672*/ 	.byte	0x3f
	.zero		1


	//   ....[91]....
        /*0674*/ 	.word	0x00005f40
        /*0678*/ 	.word	0x00000009
        /*067c*/ 	.word	0x00000000
        /*0680*/ 	.short	0x010a
        /*0682*/ 	.byte	0x3f
	.zero		1


	//   ....[92]....
        /*0684*/ 	.word	0x00005fd0
        /*0688*/ 	.word	0x00000006
        /*068c*/ 	.word	0x00000000
        /*0690*/ 	.short	0x010a
        /*0692*/ 	.byte	0x3f
	.zero		1


	//   ....[93]....
        /*0694*/ 	.word	0x00006060
        /*0698*/ 	.word	0x00000009
        /*069c*/ 	.word	0x00000000
        /*06a0*/ 	.short	0x010a
        /*06a2*/ 	.byte	0x3f
	.zero		1


	//   ....[94]....
        /*06a4*/ 	.word	0x000060f0
        /*06a8*/ 	.word	0x00000006
        /*06ac*/ 	.word	0x00000000
        /*06b0*/ 	.short	0x010a
        /*06b2*/ 	.byte	0x3f
	.zero		1


	//   ....[95]....
        /*06b4*/ 	.word	0x00006180
        /*06b8*/ 	.word	0x00000009
        /*06bc*/ 	.word	0x00000000
        /*06c0*/ 	.short	0x010a
        /*06c2*/ 	.byte	0x3f
	.zero		1


	//   ....[96]....
        /*06c4*/ 	.word	0x00006210
        /*06c8*/ 	.word	0x00000006
        /*06cc*/ 	.word	0x00000000
        /*06d0*/ 	.short	0x010a
        /*06d2*/ 	.byte	0x3f
	.zero		1


	//   ....[97]....
        /*06d4*/ 	.word	0x000062a0
        /*06d8*/ 	.word	0x00000009
        /*06dc*/ 	.word	0x00000000
        /*06e0*/ 	.short	0x010a
        /*06e2*/ 	.byte	0x3f
	.zero		1


	//   ....[98]....
        /*06e4*/ 	.word	0x00006330
        /*06e8*/ 	.word	0x00000006
        /*06ec*/ 	.word	0x00000000
        /*06f0*/ 	.short	0x010a
        /*06f2*/ 	.byte	0x3f
	.zero		1


	//   ....[99]....
        /*06f4*/ 	.word	0x000063c0
        /*06f8*/ 	.word	0x00000009
        /*06fc*/ 	.word	0x00000000
        /*0700*/ 	.short	0x010a
        /*0702*/ 	.byte	0x3f
	.zero		1


	//   ....[100]....
        /*0704*/ 	.word	0x00006450
        /*0708*/ 	.word	0x00000006
        /*070c*/ 	.word	0x00000000
        /*0710*/ 	.short	0x010a
        /*0712*/ 	.byte	0x3f
	.zero		1


	//   ....[101]....
        /*0714*/ 	.word	0x000064e0
        /*0718*/ 	.word	0x00000003
        /*071c*/ 	.word	0x00000000
        /*0720*/ 	.short	0x010a
        /*0722*/ 	.byte	0x3f
	.zero		1


	//   ....[102]....
        /*0724*/ 	.word	0x00006540
        /*0728*/ 	.word	0x00000041
        /*072c*/ 	.word	0x00000000
        /*0730*/ 	.short	0x010a
        /*0732*/ 	.byte	0x3f
	.zero		1


	//   ....[103]....
        /*0734*/ 	.word	0x00006590
        /*0738*/ 	.word	0x00000003
        /*073c*/ 	.word	0x00000000
        /*0740*/ 	.short	0x010a
        /*0742*/ 	.byte	0x3f
	.zero		1


	//   ....[104]....
        /*0744*/ 	.word	0x000065f0
        /*0748*/ 	.word	0x00000005
        /*074c*/ 	.word	0x00000000
        /*0750*/ 	.short	0x010a
        /*0752*/ 	.byte	0x3f
	.zero		1


	//   ....[105]....
        /*0754*/ 	.word	0x00006640
        /*0758*/ 	.word	0x00000041
        /*075c*/ 	.word	0x00000010
        /*0760*/ 	.short	0x010a
        /*0762*/ 	.byte	0x3f
	.zero		1


	//   ....[106]....
        /*0764*/ 	.word	0x00006710
        /*0768*/ 	.word	0x0000000d
        /*076c*/ 	.word	0x000000e0
        /*0770*/ 	.short	0x010a
        /*0772*/ 	.byte	0x3f
	.zero		1


	//   ....[107]....
        /*0774*/ 	.word	0x000067e0
        /*0778*/ 	.word	0x00000007
        /*077c*/ 	.word	0x00000000
        /*0780*/ 	.short	0x010a
        /*0782*/ 	.byte	0x3f
	.zero		1


	//   ....[108]....
        /*0784*/ 	.word	0x00006830
        /*0788*/ 	.word	0x00000009
        /*078c*/ 	.word	0x00000000
        /*0790*/ 	.short	0x010a
        /*0792*/ 	.byte	0x3f
	.zero		1


	//   ....[109]....
        /*0794*/ 	.word	0x00006880
        /*0798*/ 	.word	0x00000006
        /*079c*/ 	.word	0x00000000
        /*07a0*/ 	.short	0x010a
        /*07a2*/ 	.byte	0x3f
	.zero		1


	//   ....[110]....
        /*07a4*/ 	.word	0x000068d0
        /*07a8*/ 	.word	0x00000009
        /*07ac*/ 	.word	0x00000000
        /*07b0*/ 	.short	0x010a
        /*07b2*/ 	.byte	0x3f
	.zero		1


	//   ....[111]....
        /*07b4*/ 	.word	0x00006920
        /*07b8*/ 	.word	0x00000006
        /*07bc*/ 	.word	0x00000000
        /*07c0*/ 	.short	0x010a
        /*07c2*/ 	.byte	0x3f
	.zero		1


	//   ....[112]....
        /*07c4*/ 	.word	0x00006970
        /*07c8*/ 	.word	0x00000009
        /*07cc*/ 	.word	0x00000000
        /*07d0*/ 	.short	0x010a
        /*07d2*/ 	.byte	0x3f
	.zero		1


	//   ....[113]....
        /*07d4*/ 	.word	0x000069c0
        /*07d8*/ 	.word	0x00000006
        /*07dc*/ 	.word	0x00000000
        /*07e0*/ 	.short	0x010a
        /*07e2*/ 	.byte	0x3f
	.zero		1


	//   ....[114]....
        /*07e4*/ 	.word	0x00006a10
        /*07e8*/ 	.word	0x00000009
        /*07ec*/ 	.word	0x00000000
        /*07f0*/ 	.short	0x010a
        /*07f2*/ 	.byte	0x3f
	.zero		1


	//   ....[115]....
        /*07f4*/ 	.word	0x00006a60
        /*07f8*/ 	.word	0x00000006
        /*07fc*/ 	.word	0x00000000
        /*0800*/ 	.short	0x010a
        /*0802*/ 	.byte	0x3f
	.zero		1


	//   ....[116]....
        /*0804*/ 	.word	0x00006ab0
        /*0808*/ 	.word	0x00000009
        /*080c*/ 	.word	0x00000000
        /*0810*/ 	.short	0x010a
        /*0812*/ 	.byte	0x3f
	.zero		1


	//   ....[117]....
        /*0814*/ 	.word	0x00006b00
        /*0818*/ 	.word	0x00000006
        /*081c*/ 	.word	0x00000000
        /*0820*/ 	.short	0x010a
        /*0822*/ 	.byte	0x3f
	.zero		1


	//   ....[118]....
        /*0824*/ 	.word	0x00006b50
        /*0828*/ 	.word	0x00000009
        /*082c*/ 	.word	0x00000000
        /*0830*/ 	.short	0x010a
        /*0832*/ 	.byte	0x3f
	.zero		1


	//   ....[119]....
        /*0834*/ 	.word	0x00006ba0
        /*0838*/ 	.word	0x00000006
        /*083c*/ 	.word	0x00000000
        /*0840*/ 	.short	0x010a
        /*0842*/ 	.byte	0x3f
	.zero		1


	//   ....[120]....
        /*0844*/ 	.word	0x00006bf0
        /*0848*/ 	.word	0x00000009
        /*084c*/ 	.word	0x00000000
        /*0850*/ 	.short	0x010a
        /*0852*/ 	.byte	0x3f
	.zero		1


	//   ....[121]....
        /*0854*/ 	.word	0x00006c40
        /*0858*/ 	.word	0x00000006
        /*085c*/ 	.word	0x00000000
        /*0860*/ 	.short	0x010a
        /*0862*/ 	.byte	0x3f
	.zero		1


	//   ....[122]....
        /*0864*/ 	.word	0x00006c90
        /*0868*/ 	.word	0x00000009
        /*086c*/ 	.word	0x00000000
        /*0870*/ 	.short	0x010a
        /*0872*/ 	.byte	0x3f
	.zero		1


	//   ....[123]....
        /*0874*/ 	.word	0x00006ce0
        /*0878*/ 	.word	0x00000006
        /*087c*/ 	.word	0x00000000
        /*0880*/ 	.short	0x010a
        /*0882*/ 	.byte	0x3f
	.zero		1


	//   ....[124]....
        /*0884*/ 	.word	0x00006d30
        /*0888*/ 	.word	0x00000009
        /*088c*/ 	.word	0x00000000
        /*0890*/ 	.short	0x010a
        /*0892*/ 	.byte	0x3f
	.zero		1


	//   ....[125]....
        /*0894*/ 	.word	0x00006d80
        /*0898*/ 	.word	0x00000006
        /*089c*/ 	.word	0x00000000
        /*08a0*/ 	.short	0x010a
        /*08a2*/ 	.byte	0x3f
	.zero		1


	//   ....[126]....
        /*08a4*/ 	.word	0x00006dd0
        /*08a8*/ 	.word	0x00000009
        /*08ac*/ 	.word	0x00000000
        /*08b0*/ 	.short	0x010a
        /*08b2*/ 	.byte	0x3f
	.zero		1


	//   ....[127]....
        /*08b4*/ 	.word	0x00006e20
        /*08b8*/ 	.word	0x00000006
        /*08bc*/ 	.word	0x00000000
        /*08c0*/ 	.short	0x010a
        /*08c2*/ 	.byte	0x3f
	.zero		1


	//   ....[128]....
        /*08c4*/ 	.word	0x00006e70
        /*08c8*/ 	.word	0x00000009
        /*08cc*/ 	.word	0x00000000
        /*08d0*/ 	.short	0x010a
        /*08d2*/ 	.byte	0x3f
	.zero		1


	//   ....[129]....
        /*08d4*/ 	.word	0x00006ec0
        /*08d8*/ 	.word	0x00000006
        /*08dc*/ 	.word	0x00000000
        /*08e0*/ 	.short	0x010a
        /*08e2*/ 	.byte	0x3f
	.zero		1


	//   ....[130]....
        /*08e4*/ 	.word	0x00006f10
        /*08e8*/ 	.word	0x00000009
        /*08ec*/ 	.word	0x00000000
        /*08f0*/ 	.short	0x010a
        /*08f2*/ 	.byte	0x3f
	.zero		1


	//   ....[131]....
        /*08f4*/ 	.word	0x00006f60
        /*08f8*/ 	.word	0x00000006
        /*08fc*/ 	.word	0x00000000
        /*0900*/ 	.short	0x010a
        /*0902*/ 	.byte	0x3f
	.zero		1


	//   ....[132]....
        /*0904*/ 	.word	0x00006fb0
        /*0908*/ 	.word	0x00000009
        /*090c*/ 	.word	0x00000000
        /*0910*/ 	.short	0x010a
        /*0912*/ 	.byte	0x3f
	.zero		1


	//   ....[133]....
        /*0914*/ 	.word	0x00007000
        /*0918*/ 	.word	0x00000006
        /*091c*/ 	.word	0x00000000
        /*0920*/ 	.short	0x010a
        /*0922*/ 	.byte	0x3f
	.zero		1


	//----- nvinfo : EIATTR_NUM_MBARRIERS
	.align		4
.L_37:
        /*0924*/ 	.byte	0x03, 0x38
        /*0926*/ 	.short	0x003e


	//----- nvinfo : EIATTR_EXIT_INSTR_OFFSETS
	.align		4
        /*0928*/ 	.byte	0x04, 0x1c
        /*092a*/ 	.short	(.L_39 - .L_38)


	//   ....[0]....
.L_38:
        /*092c*/ 	.word	0x00001720


	//   ....[1]....
        /*0930*/ 	.word	0x00001780


	//   ....[2]....
        /*0934*/ 	.word	0x00004740


	//   ....[3]....
        /*0938*/ 	.word	0x00004770


	//   ....[4]....
        /*093c*/ 	.word	0x00006530


	//----- nvinfo : EIATTR_MAX_THREADS
	.align		4
.L_39:
        /*0940*/ 	.byte	0x04, 0x05
        /*0942*/ 	.short	(.L_41 - .L_40)
.L_40:
        /*0944*/ 	.word	0x00000180
        /*0948*/ 	.word	0x00000001
        /*094c*/ 	.word	0x00000001


	//----- nvinfo : EIATTR_CRS_STACK_SIZE
	.align		4
.L_41:
        /*0950*/ 	.byte	0x04, 0x1e
        /*0952*/ 	.short	(.L_43 - .L_42)
.L_42:
        /*0954*/ 	.word	0x00000000


	//----- nvinfo : EIATTR_CBANK_PARAM_SIZE
	.align		4
.L_43:
        /*0958*/ 	.byte	0x03, 0x19
        /*095a*/ 	.short	0x0470


	//----- nvinfo : EIATTR_PARAM_CBANK
	.align		4
        /*095c*/ 	.byte	0x04, 0x0a
        /*095e*/ 	.short	(.L_45 - .L_44)
	.align		4
.L_44:
        /*0960*/ 	.word	index@(.nv.constant0._ZN7cutlass13device_kernelINS_4gemm6kernel13GemmUniversalIN4cute5tupleIJiiiiEEENS1_10collective13CollectiveMmaINS1_34MainloopSm90TmaGmmaWarpSpecializedILi28ENS5_IJNS4_1CILi2EEENSA_ILi1EEESC_EEENS1_32KernelTmaWarpSpecializedPingpongEEENS5_IJNSA_ILi64EEESG_SG_EEEaNS5_IJlSC_lEEEaSI_NS4_8TiledMMAINS4_8MMA_AtomIJNS4_4SM904GMMA26MMA_64x64x32_S32S8S8_SS_TNEEEENS4_6LayoutINS5_IJSC_SC_SC_EEENS5_IJNSA_ILi0EEESR_SR_EEEEENS5_IJNS4_10UnderscoreESU_SU_EEEEENS4_13SM90_TMA_LOADENS4_14ComposedLayoutINS4_7SwizzleILi2ELi4ELi3EEENS4_18smem_ptr_flag_bitsILi8EEENSP_INS5_IJNSA_ILi8EEESG_EEENS5_IJSG_SC_EEEEEEEvNS4_8identityENS4_23SM90_TMA_LOAD_MULTICASTES17_vS18_EENS_8epilogue10collective6detail29Sm90TmaWarpSpecializedAdapterINS1C_15DefaultEpilogueIaSI_SI_NS1B_6thread17LinearCombinationIaLi1EiiLNS1G_9ScaleType4KindE0ELNS_15FloatRoundStyleE2EaEENS1_15EpilogueDefaultEEEEEvvEEEEvNT_6ParamsE)
        /*0964*/ 	.short	0x0210
        /*0966*/ 	.short	0x0470


	//----- nvinfo : EIATTR_SW_WAR
	.align		4
.L_45:
        /*0968*/ 	.byte	0x04, 0x36
        /*096a*/ 	.short	(.L_47 - .L_46)
.L_46:
        /*096c*/ 	.word	0x00000008
.L_47:


//--------------------- .nv.callgraph             --------------------------
	.section	.nv.callgraph,"",@"SHT_CUDA_CALLGRAPH"
	.align	4
	.sectionentsize	8
	.align		4
        /*0000*/ 	.word	0x00000000
	.align		4
        /*0004*/ 	.word	0xffffffff
	.align		4
        /*0008*/ 	.word	index@(_ZN7cutlass13device_kernelINS_4gemm6kernel13GemmUniversalIN4cute5tupleIJiiiiEEENS1_10collective13CollectiveMmaINS1_34MainloopSm90TmaGmmaWarpSpecializedILi28ENS5_IJNS4_1CILi2EEENSA_ILi1EEESC_EEENS1_32KernelTmaWarpSpecializedPingpongEEENS5_IJNSA_ILi64EEESG_SG_EEEaNS5_IJlSC_lEEEaSI_NS4_8TiledMMAINS4_8MMA_AtomIJNS4_4SM904GMMA26MMA_64x64x32_S32S8S8_SS_TNEEEENS4_6LayoutINS5_IJSC_SC_SC_EEENS5_IJNSA_ILi0EEESR_SR_EEEEENS5_IJNS4_10UnderscoreESU_SU_EEEEENS4_13SM90_TMA_LOADENS4_14ComposedLayoutINS4_7SwizzleILi2ELi4ELi3EEENS4_18smem_ptr_flag_bitsILi8EEENSP_INS5_IJNSA_ILi8EEESG_EEENS5_IJSG_SC_EEEEEEEvNS4_8identityENS4_23SM90_TMA_LOAD_MULTICASTES17_vS18_EENS_8epilogue10collective6detail29Sm90TmaWarpSpecializedAdapterINS1C_15DefaultEpilogueIaSI_SI_NS1B_6thread17LinearCombinationIaLi1EiiLNS1G_9ScaleType4KindE0ELNS_15FloatRoundStyleE2EaEENS1_15EpilogueDefaultEEEEEvvEEEEvNT_6ParamsE)
	.align		4
        /*000c*/ 	.word	index@(__assertfail)
	.align		4
        /*0010*/ 	.word	0x00000000
	.align		4
        /*0014*/ 	.word	0xfffffffe
	.align		4
        /*0018*/ 	.word	0x00000000
	.align		4
        /*001c*/ 	.word	0xfffffffd
	.align		4
        /*0020*/ 	.word	0x00000000
	.align		4
        /*0024*/ 	.word	0xfffffffc


//--------------------- .nv.constant4             --------------------------
	.section	.nv.constant4,"a",@progbits
	.align	8
	.align		8
.nv.constant4:
        /*0000*/ 	.dword	__assertfail
	.align		8
        /*0008*/ 	.dword	__unnamed_1
	.align		8
        /*0010*/ 	.dword	_ZN40_INTERNAL_2a399740_4_k_cu_93c7ef3b_179724cuda3std3__45__cpo5beginE
	.align		8
        /*0018*/ 	.dword	_ZN40_INTERNAL_2a399740_4_k_cu_93c7ef3b_179724cuda3std3__45__cpo3endE
	.align		8
        /*0020*/ 	.dword	_ZN40_INTERNAL_2a399740_4_k_cu_93c7ef3b_179724cuda3std3__45__cpo6cbeginE
	.align		8
        /*0028*/ 	.dword	_ZN40_INTERNAL_2a399740_4_k_cu_93c7ef3b_179724cuda3std3__45__cpo4cendE
	.align		8
        /*0030*/ 	.dword	_ZN40_INTERNAL_2a399740_4_k_cu_93c7ef3b_179724cuda3std3__442_GLOBAL__N__2a399740_4_k_cu_93c7ef3b_179726ignoreE
	.align		8
        /*0038*/ 	.dword	_ZN40_INTERNAL_2a399740_4_k_cu_93c7ef3b_179724cuda3std3__419piecewise_constructE
	.align		8
        /*0040*/ 	.dword	_ZN40_INTERNAL_2a399740_4_k_cu_93c7ef3b_179724cuda3std3__48in_placeE
	.align		8
        /*0048*/ 	.dword	_ZN40_INTERNAL_2a399740_4_k_cu_93c7ef3b_179724cuda3std6ranges3__45__cpo4swapE
	.align		8
        /*0050*/ 	.dword	_ZN40_INTERNAL_2a399740_4_k_cu_93c7ef3b_179724cuda3std6ranges3__45__cpo9iter_moveE
	.align		8
        /*0058*/ 	.dword	_ZN40_INTERNAL_2a399740_4_k_cu_93c7ef3b_179724cute7productE
	.align		8
        /*0060*/ 	.dword	_ZN40_INTERNAL_2a399740_4_k_cu_93c7ef3b_179724cute1_E
	.align		8
        /*0068*/ 	.dword	$str$22
	.align		8
        /*0070*/ 	.dword	$str$23


//--------------------- .text._ZN7cutlass13device_kernelINS_4gemm6kernel13GemmUniversalIN4cute5tupleIJiiiiEEENS1_10collective13CollectiveMmaINS1_34MainloopSm90TmaGmmaWarpSpecializedILi28ENS5_IJNS4_1CILi2EEENSA_ILi1EEESC_EEENS1_32KernelTmaWarpSpecializedPingpongEEENS5_IJNSA_ILi64EEESG_SG_EEEaNS5_IJlSC_lEEEaSI_NS4_8TiledMMAINS4_8MMA_AtomIJNS4_4SM904GMMA26MMA_64x64x32_S32S8S8_SS_TNEEEENS4_6LayoutINS5_IJSC_SC_SC_EEENS5_IJNSA_ILi0EEESR_SR_EEEEENS5_IJNS4_10UnderscoreESU_SU_EEEEENS4_13SM90_TMA_LOADENS4_14ComposedLayoutINS4_7SwizzleILi2ELi4ELi3EEENS4_18smem_ptr_flag_bitsILi8EEENSP_INS5_IJNSA_ILi8EEESG_EEENS5_IJSG_SC_EEEEEEEvNS4_8identityENS4_23SM90_TMA_LOAD_MULTICASTES17_vS18_EENS_8epilogue10collective6detail29Sm90TmaWarpSpecializedAdapterINS1C_15DefaultEpilogueIaSI_SI_NS1B_6thread17LinearCombinationIaLi1EiiLNS1G_9ScaleType4KindE0ELNS_15FloatRoundStyleE2EaEENS1_15EpilogueDefaultEEEEEvvEEEEvNT_6ParamsE --------------------------
	.section	.text._ZN7cutlass13device_kernelINS_4gemm6kernel13GemmUniversalIN4cute5tupleIJiiiiEEENS1_10collective13CollectiveMmaINS1_34MainloopSm90TmaGmmaWarpSpecializedILi28ENS5_IJNS4_1CILi2EEENSA_ILi1EEESC_EEENS1_32KernelTmaWarpSpecializedPingpongEEENS5_IJNSA_ILi64EEESG_SG_EEEaNS5_IJlSC_lEEEaSI_NS4_8TiledMMAINS4_8MMA_AtomIJNS4_4SM904GMMA26MMA_64x64x32_S32S8S8_SS_TNEEEENS4_6LayoutINS5_IJSC_SC_SC_EEENS5_IJNSA_ILi0EEESR_SR_EEEEENS5_IJNS4_10UnderscoreESU_SU_EEEEENS4_13SM90_TMA_LOADENS4_14ComposedLayoutINS4_7SwizzleILi2ELi4ELi3EEENS4_18smem_ptr_flag_bitsILi8EEENSP_INS5_IJNSA_ILi8EEESG_EEENS5_IJSG_SC_EEEEEEEvNS4_8identityENS4_23SM90_TMA_LOAD_MULTICASTES17_vS18_EENS_8epilogue10collective6detail29Sm90TmaWarpSpecializedAdapterINS1C_15DefaultEpilogueIaSI_SI_NS1B_6thread17LinearCombinationIaLi1EiiLNS1G_9ScaleType4KindE0ELNS_15FloatRoundStyleE2EaEENS1_15EpilogueDefaultEEEEEvvEEEEvNT_6ParamsE,"ax",@progbits
	.align	128
.text._ZN7cutlass13device_kernelINS_4gemm6kernel13GemmUniversalIN4cute5tupleIJiiiiEEENS1_10collective13CollectiveMmaINS1_34MainloopSm90TmaGmmaWarpSpecializedILi28ENS5_IJNS4_1CILi2EEENSA_ILi1EEESC_EEENS1_32KernelTmaWarpSpecializedPingpongEEENS5_IJNSA_ILi64EEESG_SG_EEEaNS5_IJlSC_lEEEaSI_NS4_8TiledMMAINS4_8MMA_AtomIJNS4_4SM904GMMA26MMA_64x64x32_S32S8S8_SS_TNEEEENS4_6LayoutINS5_IJSC_SC_SC_EEENS5_IJNSA_ILi0EEESR_SR_EEEEENS5_IJNS4_10UnderscoreESU_SU_EEEEENS4_13SM90_TMA_LOADENS4_14ComposedLayoutINS4_7SwizzleILi2ELi4ELi3EEENS4_18smem_ptr_flag_bitsILi8EEENSP_INS5_IJNSA_ILi8EEESG_EEENS5_IJSG_SC_EEEEEEEvNS4_8identityENS4_23SM90_TMA_LOAD_MULTICASTES17_vS18_EENS_8epilogue10collective6detail29Sm90TmaWarpSpecializedAdapterINS1C_15DefaultEpilogueIaSI_SI_NS1B_6thread17LinearCombinationIaLi1EiiLNS1G_9ScaleType4KindE0ELNS_15FloatRoundStyleE2EaEENS1_15EpilogueDefaultEEEEEvvEEEEvNT_6ParamsE:
        .type           _ZN7cutlass13device_kernelINS_4gemm6kernel13GemmUniversalIN4cute5tupleIJiiiiEEENS1_10collective13CollectiveMmaINS1_34MainloopSm90TmaGmmaWarpSpecializedILi28ENS5_IJNS4_1CILi2EEENSA_ILi1EEESC_EEENS1_32KernelTmaWarpSpecializedPingpongEEENS5_IJNSA_ILi64EEESG_SG_EEEaNS5_IJlSC_lEEEaSI_NS4_8TiledMMAINS4_8MMA_AtomIJNS4_4SM904GMMA26MMA_64x64x32_S32S8S8_SS_TNEEEENS4_6LayoutINS5_IJSC_SC_SC_EEENS5_IJNSA_ILi0EEESR_SR_EEEEENS5_IJNS4_10UnderscoreESU_SU_EEEEENS4_13SM90_TMA_LOADENS4_14ComposedLayoutINS4_7SwizzleILi2ELi4ELi3EEENS4_18smem_ptr_flag_bitsILi8EEENSP_INS5_IJNSA_ILi8EEESG_EEENS5_IJSG_SC_EEEEEEEvNS4_8identityENS4_23SM90_TMA_LOAD_MULTICASTES17_vS18_EENS_8epilogue10collective6detail29Sm90TmaWarpSpecializedAdapterINS1C_15DefaultEpilogueIaSI_SI_NS1B_6thread17LinearCombinationIaLi1EiiLNS1G_9ScaleType4KindE0ELNS_15FloatRoundStyleE2EaEENS1_15EpilogueDefaultEEEEEvvEEEEvNT_6ParamsE,@function
        .size           _ZN7cutlass13device_kernelINS_4gemm6kernel13GemmUniversalIN4cute5tupleIJiiiiEEENS1_10collective13CollectiveMmaINS1_34MainloopSm90TmaGmmaWarpSpecializedILi28ENS5_IJNS4_1CILi2EEENSA_ILi1EEESC_EEENS1_32KernelTmaWarpSpecializedPingpongEEENS5_IJNSA_ILi64EEESG_SG_EEEaNS5_IJlSC_lEEEaSI_NS4_8TiledMMAINS4_8MMA_AtomIJNS4_4SM904GMMA26MMA_64x64x32_S32S8S8_SS_TNEEEENS4_6LayoutINS5_IJSC_SC_SC_EEENS5_IJNSA_ILi0EEESR_SR_EEEEENS5_IJNS4_10UnderscoreESU_SU_EEEEENS4_13SM90_TMA_LOADENS4_14ComposedLayoutINS4_7SwizzleILi2ELi4ELi3EEENS4_18smem_ptr_flag_bitsILi8EEENSP_INS5_IJNSA_ILi8EEESG_EEENS5_IJSG_SC_EEEEEEEvNS4_8identityENS4_23SM90_TMA_LOAD_MULTICASTES17_vS18_EENS_8epilogue10collective6detail29Sm90TmaWarpSpecializedAdapterINS1C_15DefaultEpilogueIaSI_SI_NS1B_6thread17LinearCombinationIaLi1EiiLNS1G_9ScaleType4KindE0ELNS_15FloatRoundStyleE2EaEENS1_15EpilogueDefaultEEEEEvvEEEEvNT_6ParamsE,(.L_x_190 - _ZN7cutlass13device_kernelINS_4gemm6kernel13GemmUniversalIN4cute5tupleIJiiiiEEENS1_10collective13CollectiveMmaINS1_34MainloopSm90TmaGmmaWarpSpecializedILi28ENS5_IJNS4_1CILi2EEENSA_ILi1EEESC_EEENS1_32KernelTmaWarpSpecializedPingpongEEENS5_IJNSA_ILi64EEESG_SG_EEEaNS5_IJlSC_lEEEaSI_NS4_8TiledMMAINS4_8MMA_AtomIJNS4_4SM904GMMA26MMA_64x64x32_S32S8S8_SS_TNEEEENS4_6LayoutINS5_IJSC_SC_SC_EEENS5_IJNSA_ILi0EEESR_SR_EEEEENS5_IJNS4_10UnderscoreESU_SU_EEEEENS4_13SM90_TMA_LOADENS4_14ComposedLayoutINS4_7SwizzleILi2ELi4ELi3EEENS4_18smem_ptr_flag_bitsILi8EEENSP_INS5_IJNSA_ILi8EEESG_EEENS5_IJSG_SC_EEEEEEEvNS4_8identityENS4_23SM90_TMA_LOAD_MULTICASTES17_vS18_EENS_8epilogue10collective6detail29Sm90TmaWarpSpecializedAdapterINS1C_15DefaultEpilogueIaSI_SI_NS1B_6thread17LinearCombinationIaLi1EiiLNS1G_9ScaleType4KindE0ELNS_15FloatRoundStyleE2EaEENS1_15EpilogueDefaultEEEEEvvEEEEvNT_6ParamsE)
        .other          _ZN7cutlass13device_kernelINS_4gemm6kernel13GemmUniversalIN4cute5tupleIJiiiiEEENS1_10collective13CollectiveMmaINS1_34MainloopSm90TmaGmmaWarpSpecializedILi28ENS5_IJNS4_1CILi2EEENSA_ILi1EEESC_EEENS1_32KernelTmaWarpSpecializedPingpongEEENS5_IJNSA_ILi64EEESG_SG_EEEaNS5_IJlSC_lEEEaSI_NS4_8TiledMMAINS4_8MMA_AtomIJNS4_4SM904GMMA26MMA_64x64x32_S32S8S8_SS_TNEEEENS4_6LayoutINS5_IJSC_SC_SC_EEENS5_IJNSA_ILi0EEESR_SR_EEEEENS5_IJNS4_10UnderscoreESU_SU_EEEEENS4_13SM90_TMA_LOADENS4_14ComposedLayoutINS4_7SwizzleILi2ELi4ELi3EEENS4_18smem_ptr_flag_bitsILi8EEENSP_INS5_IJNSA_ILi8EEESG_EEENS5_IJSG_SC_EEEEEEEvNS4_8identityENS4_23SM90_TMA_LOAD_MULTICASTES17_vS18_EENS_8epilogue10collective6detail29Sm90TmaWarpSpecializedAdapterINS1C_15DefaultEpilogueIaSI_SI_NS1B_6thread17LinearCombinationIaLi1EiiLNS1G_9ScaleType4KindE0ELNS_15FloatRoundStyleE2EaEENS1_15EpilogueDefaultEEEEEvvEEEEvNT_6ParamsE,@"STO_CUDA_ENTRY STV_DEFAULT"
_ZN7cutlass13device_kernelINS_4gemm6kernel13GemmUniversalIN4cute5tupleIJiiiiEEENS1_10collective13CollectiveMmaINS1_34MainloopSm90TmaGmmaWarpSpecializedILi28ENS5_IJNS4_1CILi2EEENSA_ILi1EEESC_EEENS1_32KernelTmaWarpSpecializedPingpongEEENS5_IJNSA_ILi64EEESG_SG_EEEaNS5_IJlSC_lEEEaSI_NS4_8TiledMMAINS4_8MMA_AtomIJNS4_4SM904GMMA26MMA_64x64x32_S32S8S8_SS_TNEEEENS4_6LayoutINS5_IJSC_SC_SC_EEENS5_IJNSA_ILi0EEESR_SR_EEEEENS5_IJNS4_10UnderscoreESU_SU_EEEEENS4_13SM90_TMA_LOADENS4_14ComposedLayoutINS4_7SwizzleILi2ELi4ELi3EEENS4_18smem_ptr_flag_bitsILi8EEENSP_INS5_IJNSA_ILi8EEESG_EEENS5_IJSG_SC_EEEEEEEvNS4_8identityENS4_23SM90_TMA_LOAD_MULTICASTES17_vS18_EENS_8epilogue10collective6detail29Sm90TmaWarpSpecializedAdapterINS1C_15DefaultEpilogueIaSI_SI_NS1B_6thread17LinearCombinationIaLi1EiiLNS1G_9ScaleType4KindE0ELNS_15FloatRoundStyleE2EaEENS1_15EpilogueDefaultEEEEEvvEEEEvNT_6ParamsE:
[----:B------:R-:W0:Y:S02]  /*0000*/  LDC R1, c[0x0][0x28] ;  /* 0x00000a00ff017b82 */ /* 0x000e240000000800 */
[----:B0-----:R-:W-:Y:S01]  /*0010*/  VIADD R1, R1, 0xfffffff8 ;  /* 0xfffffff801017836 */ /* 0x001fe20000000000 */
[----:B------:R-:W0:Y:S01]  /*0020*/  S2R R4, SR_TID.X ;  /* 0x0000000000047919 */ /* 0x000e220000002100 */
[----:B------:R-:W-:Y:S01]  /*0030*/  ELECT P0, URZ, PT ;  /* 0x00000000003f782f */ /* 0x000fe20003800000 */
[----:B------:R-:W-:Y:S01]  /*0040*/  BSSY B0, `(.L_x_0) ;  /* 0x000000f000007945 */ /* 0x000fe20003800000 */
[--C-:B0-----:R-:W-:Y:S02]  /*0050*/  SHF.R.U32.HI R2, RZ, 0x5, R4.reuse ;  /* 0x00000005ff027819 */ /* 0x101fe40000011604 */
[----:B------:R-:W-:-:S03]  /*0060*/  SHF.R.U32.HI R7, RZ, 0x7, R4 ;  /* 0x00000007ff077819 */ /* 0x000fc60000011604 */
[----:B------:R-:W0:Y:S04]  /*0070*/  SHFL.IDX PT, R5, R2, RZ, 0x1f ;  /* 0x00001fff02057589 */ /* 0x000e2800000e0000 */
[----:B------:R1:W2:Y:S01]  /*0080*/  SHFL.IDX PT, R10, R7, RZ, 0x1f ;  /* 0x00001fff070a7589 */ /* 0x0002a200000e0000 */
[----:B0-----:R-:W-:-:S13]  /*0090*/  ISETP.NE.OR P0, PT, R5, RZ, !P0 ;  /* 0x000000ff0500720c */ /* 0x001fda0004705670 */
[----:B-12---:R-:W-:Y:S05]  /*00a0*/  @P0 BRA `(.L_x_1) ;  /* 0x0000000000200947 */ /* 0x006fea0003800000 */
[----:B------:R-:W-:Y:S02]  /*00b0*/  ULDC.64 UR4, c[0x0][0x198] ;  /* 0x0000660000047ab9 */ /* 0x000fe40000000a00 */
[----:B------:R-:W-:Y:S02]  /*00c0*/  UIADD3 UR6, UP0, UR4, 0xf0, URZ ;  /* 0x000000f004067890 */ /* 0x000fe4000ff1e03f */
[----:B------:R-:W-:Y:S02]  /*00d0*/  UIADD3 UR4, UP1, UR4, 0x1f0, URZ ;  /* 0x000001f004047890 */ /* 0x000fe4000ff3e03f */
[----:B------:R-:W-:Y:S02]  /*00e0*/  UIADD3.X UR7, URZ, UR5, URZ, UP0, !UPT ;  /* 0x000000053f077290 */ /* 0x000fe400087fe43f */
[----:B------:R-:W-:-:S07]  /*00f0*/  UIADD3.X UR5, URZ, UR5, URZ, UP1, !UPT ;  /* 0x000000053f057290 */ /* 0x000fce0008ffe43f */
[----:B------:R0:W-:Y:S02]  /*0100*/  UTMACCTL.PF [UR6] ;  /* 0x00000000060079b9 */ /* 0x0001e40008040000 */
[----:B------:R0:W-:Y:S02]  /*0110*/  UTMACCTL.PF [UR4] ;  /* 0x00000000040079b9 */ /* 0x0001e40008040000 */
[----:B0-----:R-:W-:Y:S01]  /*0120*/  NOP ;  /* 0x0000000000007918 */ /* 0x001fe20000000000 */
.L_x_1:
[----:B------:R-:W-:Y:S05]  /*0130*/  BSYNC B0 ;  /* 0x0000000000007941 */ /* 0x000fea0003800000 */
.L_x_0:
[----:B------:R-:W0:Y:S01]  /*0140*/  SHFL.IDX PT, R8, R2, RZ, 0x1f ;  /* 0x00001fff02087589 */ /* 0x000e2200000e0000 */
[----:B------:R-:W-:-:S04]  /*0150*/  SHF.R.S32.HI R3, RZ, 0x1f, R4 ;  /* 0x0000001fff037819 */ /* 0x000fc80000011404 */
[----:B------:R-:W-:Y:S02]  /*0160*/  LEA.HI R3, R3, R4, RZ, 0x7 ;  /* 0x0000000403037211 */ /* 0x000fe400078f38ff */
[----:B0-----:R-:W-:-:S13]  /*0170*/  ISETP.NE.AND P0, PT, R8, RZ, PT ;  /* 0x000000ff0800720c */ /* 0x001fda0003f05270 */
[----:B------:R-:W-:Y:S05]  /*0180*/  @P0 BRA `(.L_x_2) ;  /* 0x0000000400240947 */ /* 0x000fea0003800000 */
[----:B------:R-:W-:Y:S01]  /*0190*/  ELECT P0, URZ, PT ;  /* 0x00000000003f782f */ /* 0x000fe20003800000 */
[----:B------:R-:W-:-:S12]  /*01a0*/  BSSY B0, `(.L_x_2) ;  /* 0x0000047000007945 */ /* 0x000fd80003800000 */
[----:B------:R-:W-:Y:S05]  /*01b0*/  @!P0 BRA `(.L_x_3) ;  /* 0x0000000400148947 */ /* 0x000fea0003800000 */
[----:B------:R-:W0:Y:S01]  /*01c0*/  S2UR UR8, SR_CgaCtaId ;  /* 0x00000000000879c3 */ /* 0x000e220000008800 */
[----:B------:R-:W-:Y:S01]  /*01d0*/  UMOV UR4, 0x400 ;  /* 0x0000040000047882 */ /* 0x000fe20000000000 */
[----:B------:R-:W-:Y:S01]  /*01e0*/  UMOV UR5, 0x1 ;  /* 0x0000000100057882 */ /* 0x000fe20000000000 */
[----:B------:R-:W-:Y:S02]  /*01f0*/  UMOV UR6, 0x2 ;  /* 0x0000000200067882 */ /* 0x000fe40000000000 */
[----:B------:R-:W-:-:S04]  /*0200*/  UIADD3 UR6, -UR6, 0x100000, URZ ;  /* 0x0010000006067890 */ /* 0x000fc8000fffe13f */
[----:B------:R-:W-:Y:S02]  /*0210*/  USHF.L.U32 UR7, UR6, 0xb, URZ ;  /* 0x0000000b06077899 */ /* 0x000fe4000800063f */
[----:B------:R-:W-:Y:S02]  /*0220*/  USHF.L.U32 UR6, UR6, 0x1, URZ ;  /* 0x0000000106067899 */ /* 0x000fe4000800063f */
[----:B0-----:R-:W-:Y:S02]  /*0230*/  ULEA UR8, UR8, UR4, 0x18 ;  /* 0x0000000408087291 */ /* 0x001fe4000f8ec03f */
[----:B------:R-:W-:-:S04]  /*0240*/  UIADD3 UR4, -UR5, 0x100000, URZ ;  /* 0x0010000005047890 */ /* 0x000fc8000fffe13f */
[----:B------:R-:W-:Y:S02]  /*0250*/  USHF.L.U32 UR5, UR4, 0xb, URZ ;  /* 0x0000000b04057899 */ /* 0x000fe4000800063f */
[----:B------:R-:W-:Y:S01]  /*0260*/  USHF.L.U32 UR4, UR4, 0x1, URZ ;  /* 0x0000000104047899 */ /* 0x000fe2000800063f */
[----:B------:R-:W0:Y:S11]  /*0270*/  FENCE.VIEW.ASYNC.S ;  /* 0x00000000000073c6 */ /* 0x000e360000000000 */
[----:B0-----:R0:W1:Y:S01]  /*0280*/  SYNCS.EXCH.64 URZ, [UR8], UR4 ;  /* 0x00000004083f75b2 */ /* 0x0010620008000100 */
[----:B------:R0:W2:Y:S01]  /*0290*/  SYNCS.EXCH.64 URZ, [UR8+0xe0], UR6 ;  /* 0x0000e006083f75b2 */ /* 0x0000a20008000100 */
[----:B------:R0:W3:Y:S01]  /*02a0*/  SYNCS.EXCH.64 URZ, [UR8+0x8], UR4 ;  /* 0x00000804083f75b2 */ /* 0x0000e20008000100 */
[----:B------:R0:W4:Y:S01]  /*02b0*/  SYNCS.EXCH.64 URZ, [UR8+0xe8], UR6 ;  /* 0x0000e806083f75b2 */ /* 0x0001220008000100 */
[----:B------:R0:W0:Y:S01]  /*02c0*/  SYNCS.EXCH.64 URZ, [UR8+0x10], UR4 ;  /* 0x00001004083f75b2 */ /* 0x0000220008000100 */
        /* <DEDUP_REMOVED lines=51> */
[----:B-1234-:R-:W-:Y:S01]  /*0600*/  NOP ;  /* 0x0000000000007918 */ /* 0x01efe20000000000 */
.L_x_3:
[----:B0-----:R-:W-:Y:S05]  /*0610*/  BSYNC B0 ;  /* 0x0000000000007941 */ /* 0x001fea0003800000 */
.L_x_2:
[----:B------:R-:W0:Y:S01]  /*0620*/  SHFL.IDX PT, R13, R2, RZ, 0x1f ;  /* 0x00001fff020d7589 */ /* 0x000e2200000e0000 */
[----:B------:R-:W1:Y:S01]  /*0630*/  S2UR UR12, SR_CTAID.X ;  /* 0x00000000000c79c3 */ /* 0x000e620000002500 */
[----:B------:R-:W-:Y:S02]  /*0640*/  LOP3.LUT R3, R3, 0xffffff80, RZ, 0xc0, !PT ;  /* 0xffffff8003037812 */ /* 0x000fe400078ec0ff */
[----:B------:R-:W-:Y:S01]  /*0650*/  ELECT P0, URZ, PT ;  /* 0x00000000003f782f */ /* 0x000fe20003800000 */
[----:B------:R2:W3:Y:S01]  /*0660*/  SHFL.IDX PT, R12, R2, RZ, 0x1f ;  /* 0x00001fff020c7589 */ /* 0x0004e200000e0000 */
[----:B------:R-:W-:Y:S01]  /*0670*/  ELECT P1, URZ, PT ;  /* 0x00000000003f782f */ /* 0x000fe20003820000 */
[----:B------:R-:W-:Y:S01]  /*0680*/  NOP ;  /* 0x0000000000007918 */ /* 0x000fe20000000000 */
[----:B------:R-:W-:Y:S01]  /*0690*/  IMAD.IADD R3, R4, 0x1, -R3 ;  /* 0x0000000104037824 */ /* 0x000fe200078e0a03 */
[----:B------:R-:W4:Y:S01]  /*06a0*/  S2R R6, SR_CTAID.Y ;  /* 0x0000000000067919 */ /* 0x000f220000002600 */
[----:B------:R-:W-:Y:S01]  /*06b0*/  ULDC UR4, c[0x0][0x150] ;  /* 0x0000540000047ab9 */ /* 0x000fe20000000800 */
[----:B------:R-:W5:Y:S01]  /*06c0*/  LDC R14, c[0x0][0x144] ;  /* 0x00005100ff0e7b82 */ /* 0x000f620000000800 */
[----:B------:R-:W-:Y:S01]  /*06d0*/  UMOV UR11, 0x80 ;  /* 0x00000080000b7882 */ /* 0x000fe20000000000 */
[----:B------:R-:W-:Y:S01]  /*06e0*/  SHF.R.S32.HI R0, RZ, 0x1f, R3 ;  /* 0x0000001fff007819 */ /* 0x000fe20000011403 */
[----:B------:R-:W-:Y:S01]  /*06f0*/  NOP ;  /* 0x0000000000007918 */ /* 0x000fe20000000000 */
[C---:B------:R-:W-:Y:S01]  /*0700*/  VIADD R35, R10.reuse, 0xffffffff ;  /* 0xffffffff0a237836 */ /* 0x040fe20000000000 */
[----:B------:R-:W-:Y:S01]  /*0710*/  ISETP.NE.AND P4, PT, R10, RZ, PT ;  /* 0x000000ff0a00720c */ /* 0x000fe20003f85270 */
[----:B------:R-:W-:Y:S01]  /*0720*/  IMAD.MOV.U32 R57, RZ, RZ, 0x1 ;  /* 0x00000001ff397424 */ /* 0x000fe200078e00ff */
[----:B------:R-:W-:Y:S01]  /*0730*/  LEA.HI R9, R0, R3, RZ, 0x3 ;  /* 0x0000000300097211 */ /* 0x000fe200078f18ff */
[----:B------:R-:W5:Y:S01]  /*0740*/  LDC R15, c[0x0][0x140] ;  /* 0x00005000ff0f7b82 */ /* 0x000f620000000800 */
[----:B------:R-:W-:-:S02]  /*0750*/  ISETP.GE.U32.AND P6, PT, R35, 0x2, PT ;  /* 0x000000022300780c */ /* 0x000fc40003fc6070 */
[--C-:B------:R-:W-:Y:S02]  /*0760*/  SHF.R.S32.HI R11, RZ, 0x3, R9.reuse ;  /* 0x00000003ff0b7819 */ /* 0x100fe40000011409 */
[----:B--2---:R-:W-:Y:S02]  /*0770*/  SHF.R.S32.HI R2, RZ, 0x1f, R9 ;  /* 0x0000001fff027819 */ /* 0x004fe40000011409 */
[----:B------:R-:W-:Y:S01]  /*0780*/  SHF.R.S32.HI R9, RZ, 0x1f, R8 ;  /* 0x0000001fff097819 */ /* 0x000fe20000011408 */
[----:B------:R-:W2:Y:S01]  /*0790*/  LDC R25, c[0x0][0x148] ;  /* 0x00005200ff197b82 */ /* 0x000ea20000000800 */
[----:B0-----:R-:W-:Y:S02]  /*07a0*/  ISETP.NE.OR P0, PT, R13, RZ, !P0 ;  /* 0x000000ff0d00720c */ /* 0x001fe40004705670 */
[----:B-1----:R-:W-:Y:S02]  /*07b0*/  I2FP.F32.U32 R13, UR12 ;  /* 0x0000000c000d7c45 */ /* 0x002fe40008201000 */
[----:B------:R-:W-:-:S02]  /*07c0*/  LEA.HI R2, R2, R11, RZ, 0x2 ;  /* 0x0000000b02027211 */ /* 0x000fc400078f10ff */
[----:B------:R-:W-:Y:S01]  /*07d0*/  LEA.HI R9, R9, R8, RZ, 0x2 ;  /* 0x0000000809097211 */ /* 0x000fe200078f10ff */
[----:B------:R-:W-:Y:S01]  /*07e0*/  FMUL R13, R13, UR4 ;  /* 0x000000040d0d7c20 */ /* 0x000fe20008400000 */
[----:B---3--:R-:W-:Y:S01]  /*07f0*/  ISETP.NE.OR P1, PT, R12, RZ, !P1 ;  /* 0x000000ff0c00720c */ /* 0x008fe20004f25670 */
[----:B------:R-:W-:Y:S01]  /*0800*/  ULDC UR4, c[0x0][0x154] ;  /* 0x0000550000047ab9 */ /* 0x000fe20000000800 */
[----:B------:R-:W-:Y:S02]  /*0810*/  LOP3.LUT R12, R2, 0xfffffffc, RZ, 0xc0, !PT ;  /* 0xfffffffc020c7812 */ /* 0x000fe400078ec0ff */
[----:B------:R-:W-:Y:S01]  /*0820*/  LOP3.LUT R9, R9, 0x3ffffffc, RZ, 0xc0, !PT ;  /* 0x3ffffffc09097812 */ /* 0x000fe200078ec0ff */
[----:B------:R-:W0:Y:S01]  /*0830*/  F2I.U32.TRUNC.NTZ R13, R13 ;  /* 0x0000000d000d7305 */ /* 0x000e22000020f000 */
[----:B------:R-:W-:Y:S01]  /*0840*/  SHF.R.S32.HI R2, RZ, 0x1f, R5 ;  /* 0x0000001fff027819 */ /* 0x000fe20000011405 */
[----:B------:R-:W-:Y:S01]  /*0850*/  IMAD.IADD R12, R11, 0x1, -R12 ;  /* 0x000000010b0c7824 */ /* 0x000fe200078e0a0c */
[----:B------:R-:W-:Y:S01]  /*0860*/  VOTEU.ALL UP1, P0 ;  /* 0x00000000003f7886 */ /* 0x000fe20000020000 */
[----:B------:R-:W-:Y:S01]  /*0870*/  IMAD.IADD R9, R8, 0x1, -R9 ;  /* 0x0000000108097824 */ /* 0x000fe200078e0a09 */
[----:B------:R-:W-:Y:S01]  /*0880*/  LEA.HI R2, R2, R5, RZ, 0x2 ;  /* 0x0000000502027211 */ /* 0x000fe200078f10ff */
[----:B------:R-:W-:Y:S01]  /*0890*/  VOTEU.ALL UP0, P0 ;  /* 0x00000000003f7886 */ /* 0x000fe20000000000 */
[----:B----4-:R-:W-:Y:S01]  /*08a0*/  I2FP.F32.U32 R8, R6 ;  /* 0x0000000600087245 */ /* 0x010fe20000201000 */
[----:B------:R-:W-:Y:S01]  /*08b0*/  IMAD R9, R9, 0x4, R12 ;  /* 0x0000000409097824 */ /* 0x000fe200078e020c */
[----:B------:R-:W-:Y:S01]  /*08c0*/  LOP3.LUT R2, R2, 0xfffffffc, RZ, 0xc0, !PT ;  /* 0xfffffffc02027812 */ /* 0x000fe200078ec0ff */
[----:B------:R-:W-:Y:S01]  /*08d0*/  VOTEU.ALL UP2, P1 ;  /* 0x00000000003f7886 */ /* 0x000fe20000840000 */
[----:B------:R-:W1:Y:S01]  /*08e0*/  @!UP1 S2UR UR7, SR_CgaCtaId ;  /* 0x00000000000799c3 */ /* 0x000e620000008800 */
[----:B------:R-:W-:Y:S01]  /*08f0*/  FMUL R8, R8, UR4 ;  /* 0x0000000408087c20 */ /* 0x000fe20008400000 */
[----:B------:R-:W-:Y:S01]  /*0900*/  IMAD.SHL.U32 R56, R9, 0x4, RZ ;  /* 0x0000000409387824 */ /* 0x000fe200078e00ff */
[----:B------:R-:W-:Y:S01]  /*0910*/  UMOV UR4, 0x20 ;  /* 0x0000002000047882 */ /* 0x000fe20000000000 */
[----:B------:R-:W-:Y:S01]  /*0920*/  IMAD.IADD R5, R5, 0x1, -R2 ;  /* 0x0000000105057824 */ /* 0x000fe200078e0a02 */
[----:B------:R-:W-:Y:S01]  /*0930*/  LEA.HI R2, R9, R9, RZ, 0x1 ;  /* 0x0000000909027211 */ /* 0x000fe200078f08ff */
[----:B0-----:R-:W-:Y:S01]  /*0940*/  IMAD.MOV R13, RZ, RZ, -R13 ;  /* 0x000000ffff0d7224 */ /* 0x001fe200078e0a0d */
[----:B------:R-:W0:Y:S01]  /*0950*/  F2I.U32.TRUNC.NTZ R8, R8 ;  /* 0x0000000800087305 */ /* 0x000e22000020f000 */
[----:B------:R-:W3:Y:S01]  /*0960*/  @!UP2 S2UR UR10, SR_CgaCtaId ;  /* 0x00000000000aa9c3 */ /* 0x000ee20000008800 */
[----:B------:R-:W-:Y:S01]  /*0970*/  LOP3.LUT R2, R2, 0xfffffffe, RZ, 0xc0, !PT ;  /* 0xfffffffe02027812 */ /* 0x000fe200078ec0ff */
[----:B-----5:R-:W-:Y:S01]  /*0980*/  IMAD R21, R14, R13, UR12 ;  /* 0x0000000c0e157e24 */ /* 0x020fe2000f8e020d */
[----:B------:R-:W-:Y:S01]  /*0990*/  @!UP1 UMOV UR6, 0x400 ;  /* 0x0000040000069882 */ /* 0x000fe20000000000 */
[----:B------:R-:W-:-:S04]  /*09a0*/  @!UP1 UIADD3 UR4, -UR4, 0x100000, URZ ;  /* 0x0010000004049890 */ /* 0x000fc8000fffe13f */
[----:B------:R-:W-:Y:S02]  /*09b0*/  @!UP1 USHF.L.U32 UR5, UR4, 0xb, URZ ;  /* 0x0000000b04059899 */ /* 0x000fe4000800063f */
[----:B------:R-:W-:Y:S01]  /*09c0*/  @!UP1 USHF.L.U32 UR4, UR4, 0x1, URZ ;  /* 0x0000000104049899 */ /* 0x000fe2000800063f */
[C---:B------:R-:W-:Y:S01]  /*09d0*/  LOP3.LUT R56, R9.reuse, 0xc, R56, 0x78, !PT ;  /* 0x0000000c09387812 */ /* 0x040fe200078e7838 */
[----:B------:R-:W-:Y:S01]  /*09e0*/  IMAD.IADD R2, R9, 0x1, -R2 ;  /* 0x0000000109027824 */ /* 0x000fe200078e0a02 */
[----:B------:R-:W-:Y:S01]  /*09f0*/  @!UP2 UMOV UR9, 0x400 ;  /* 0x000004000009a882 */ /* 0x000fe20000000000 */
[----:B------:R-:W-:Y:S01]  /*0a00*/  VOTEU.ALL UP3, P1 ;  /* 0x00000000003f7886 */ /* 0x000fe20000860000 */
[----:B------:R-:W-:Y:S01]  /*0a10*/  VOTEU.ALL UP4, P1 ;  /* 0x00000000003f7886 */ /* 0x000fe20000880000 */
[----:B------:R-:W-:Y:S01]  /*0a20*/  VOTEU.ALL UP5, P1 ;  /* 0x00000000003f7886 */ /* 0x000fe200008a0000 */
[----:B------:R-:W-:Y:S01]  /*0a30*/  ISETP.NE.AND P3, PT, R2, R21, PT ;  /* 0x000000150200720c */ /* 0x000fe20003f65270 */
[----:B------:R4:W4:Y:S01]  /*0a40*/  SHFL.IDX PT, R14, R7, RZ, 0x1f ;  /* 0x00001fff070e7589 */ /* 0x00092200000e0000 */
[----:B------:R-:W-:Y:S01]  /*0a50*/  ISETP.EQ.U32.AND P2, PT, R15, 0x1, PT ;  /* 0x000000010f00780c */ /* 0x000fe20003f42070 */
[----:B0-----:R-:W-:Y:S01]  /*0a60*/  IMAD.MOV R20, RZ, RZ, -R8 ;  /* 0x000000ffff147224 */ /* 0x001fe200078e0a08 */
[----:B-1----:R-:W-:-:S02]  /*0a70*/  @!UP1 ULEA UR8, UR7, UR6, 0x18 ;  /* 0x0000000607089291 */ /* 0x002fc4000f8ec03f */
[----:B------:R-:W-:-:S04]  /*0a80*/  @!UP2 UIADD3 UR6, -UR11, 0x100000, URZ ;  /* 0x001000000b06a890 */ /* 0x000fc8000fffe13f */
[----:B------:R-:W-:Y:S02]  /*0a90*/  @!UP2 USHF.L.U32 UR7, UR6, 0xb, URZ ;  /* 0x0000000b0607a899 */ /* 0x000fe4000800063f */
[----:B------:R-:W-:Y:S01]  /*0aa0*/  @!UP2 USHF.L.U32 UR6, UR6, 0x1, URZ ;  /* 0x000000010606a899 */ /* 0x000fe2000800063f */
[----:B--2---:R-:W-:Y:S01]  /*0ab0*/  IMAD R9, R25, R20, R6 ;  /* 0x0000001419097224 */ /* 0x004fe200078e0206 */
[----:B------:R-:W-:Y:S01]  /*0ac0*/  VOTEU.ALL UP1, P0 ;  /* 0x00000000003f7886 */ /* 0x000fe20000020000 */
[----:B------:R-:W-:Y:S01]  /*0ad0*/  LOP3.LUT P0, RZ, R3, 0x7, RZ, 0xc0, !PT ;  /* 0x0000000703ff7812 */ /* 0x000fe2000780c0ff */
[----:B---3--:R-:W-:Y:S01]  /*0ae0*/  @!UP2 ULEA UR9, UR10, UR9, 0x18 ;  /* 0x000000090a09a291 */ /* 0x008fe2000f8ec03f */
[----:B------:R-:W-:Y:S01]  /*0af0*/  @P3 LEA.HI R2, R56, R56, RZ, 0x1 ;  /* 0x0000003838023211 */ /* 0x000fe200078f08ff */
[----:B------:R-:W-:Y:S01]  /*0b00*/  VOTEU.ALL UP2, P1 ;  /* 0x00000000003f7886 */ /* 0x000fe20000840000 */
[----:B------:R-:W-:Y:S01]  /*0b10*/  ISETP.NE.AND P1, PT, R5, 0x3, PT ;  /* 0x000000030500780c */ /* 0x000fe20003f25270 */
[----:B------:R-:W0:Y:S02]  /*0b20*/  FENCE.VIEW.ASYNC.S ;  /* 0x00000000000073c6 */ /* 0x000e240000000000 */
[----:B0-----:R0:W1:Y:S01]  /*0b30*/  @!UP0 SYNCS.EXCH.64 URZ, [UR8+0x1f0], UR4 ;  /* 0x0001f004083f85b2 */ /* 0x0010620008000100 */
[----:B------:R-:W-:-:S02]  /*0b40*/  @P3 SHF.R.S32.HI R2, RZ, 0x1, R2 ;  /* 0x00000001ff023819 */ /* 0x000fc40000011402 */
[----:B------:R-:W-:Y:S02]  /*0b50*/  ISETP.EQ.OR P1, PT, R5, RZ, !P1 ;  /* 0x000000ff0500720c */ /* 0x000fe40004f22670 */
[----:B------:R-:W-:Y:S02]  /*0b60*/  @P3 ISETP.NE.AND P5, PT, R2, R9, PT ;  /* 0x000000090200320c */ /* 0x000fe40003fa5270 */
[----:B------:R-:W-:Y:S02]  /*0b70*/  ISETP.LT.U32.AND P0, PT, R56, 0x2, !P0 ;  /* 0x000000023800780c */ /* 0x000fe40004701070 */
[----:B------:R-:W-:Y:S02]  /*0b80*/  ISETP.EQ.AND P1, PT, R10, RZ, P1 ;  /* 0x000000ff0a00720c */ /* 0x000fe40000f22270 */
[----:B------:R-:W-:Y:S02]  /*0b90*/  SEL R2, RZ, 0x1, !P0 ;  /* 0x00000001ff027807 */ /* 0x000fe40004000000 */
[----:B------:R-:W-:-:S02]  /*0ba0*/  @P3 SEL R57, RZ, 0x1, P5 ;  /* 0x00000001ff393807 */ /* 0x000fc40002800000 */
[----:B------:R-:W-:Y:S01]  /*0bb0*/  SEL R16, RZ, 0x1, !P1 ;  /* 0x00000001ff107807 */ /* 0x000fe20004800000 */
[----:B------:R0:W2:Y:S01]  /*0bc0*/  @!UP1 SYNCS.EXCH.64 URZ, [UR8+0x1f8], UR4 ;  /* 0x0001f804083f95b2 */ /* 0x0000a20008000100 */
[----:B------:R-:W-:Y:S01]  /*0bd0*/  NOP ;  /* 0x0000000000007918 */ /* 0x000fe20000000000 */
[----:B------:R-:W-:Y:S02]  /*0be0*/  LOP3.LUT R57, R57, R2, RZ, 0xc0, !PT ;  /* 0x0000000239397212 */ /* 0x000fe400078ec0ff */
[----:B------:R-:W-:Y:S01]  /*0bf0*/  SEL R16, R16, 0x2, P6 ;  /* 0x0000000210107807 */ /* 0x000fe20003000000 */
[----:B------:R0:W3:Y:S01]  /*0c00*/  @!UP2 SYNCS.EXCH.64 URZ, [UR9+0x1d0], UR6 ;  /* 0x0001d006093fa5b2 */ /* 0x0000e20008000100 */
[----:B------:R0:W0:Y:S01]  /*0c10*/  @!UP3 SYNCS.EXCH.64 URZ, [UR9+0x1d8], UR6 ;  /* 0x0001d806093fb5b2 */ /* 0x0000220008000100 */
[----:B------:R0:W0:Y:S01]  /*0c20*/  @!UP4 SYNCS.EXCH.64 URZ, [UR9+0x1e0], UR6 ;  /* 0x0001e006093fc5b2 */ /* 0x0000220008000100 */
[----:B------:R0:W0:Y:S01]  /*0c30*/  @!UP5 SYNCS.EXCH.64 URZ, [UR9+0x1e8], UR6 ;  /* 0x0001e806093fd5b2 */ /* 0x0000220008000100 */
[----:B------:R-:W-:Y:S01]  /*0c40*/  NOP ;  /* 0x0000000000007918 */ /* 0x000fe20000000000 */
[----:B-1--4-:R-:W-:Y:S05]  /*0c50*/  @!P2 BRA `(.L_x_4) ;  /* 0x000000000008a947 */ /* 0x012fea0003800000 */
[----:B0-23--:R-:W-:Y:S01]  /*0c60*/  UCGABAR_ARV ;  /* 0x00000000000079c7 */ /* 0x00dfe20008000000 */
[----:B------:R-:W-:Y:S05]  /*0c70*/  BRA `(.L_x_5) ;  /* 0x0000000000047947 */ /* 0x000fea0003800000 */
.L_x_4:
[----:B0-23--:R-:W-:Y:S01]  /*0c80*/  NOP ;  /* 0x0000000000007918 */ /* 0x00dfe20000000000 */
.L_x_5:
[----:B------:R-:W-:Y:S01]  /*0c90*/  ULDC.64 UR4, c[0x0][0x598] ;  /* 0x0001660000047ab9 */ /* 0x000fe20000000a00 */
[----:B------:R-:W-:Y:S01]  /*0ca0*/  ULDC.64 UR36, c[0x0][0x208] ;  /* 0x0000820000247ab9 */ /* 0x000fe20000000a00 */
[----:B------:R-:W-:-:S04]  /*0cb0*/  ISETP.NE.U32.AND P0, PT, RZ, UR4, PT ;  /* 0x00000004ff007c0c */ /* 0x000fc8000bf05070 */
[----:B------:R-:W-:-:S13]  /*0cc0*/  ISETP.NE.AND.EX P0, PT, RZ, UR5, PT, P0 ;  /* 0x00000005ff007c0c */ /* 0x000fda000bf05300 */
[----:B------:R-:W-:Y:S05]  /*0cd0*/  @!P0 BRA `(.L_x_6) ;  /* 0x00000000001c8947 */ /* 0x000fea0003800000 */
[----:B------:R-:W0:Y:S02]  /*0ce0*/  LDC.64 R8, c[0x0][0x598] ;  /* 0x00016600ff087b82 */ /* 0x000e240000000a00 */
[----:B0-----:R-:W2:Y:S02]  /*0cf0*/  LDG.E.64 R8, desc[UR36][R8.64] ;  /* 0x0000002408087981 */ /* 0x001ea4000c1e1b00 */
[----:B--2---:R-:W-:-:S04]  /*0d00*/  ISETP.NE.U32.AND P0, PT, R8, RZ, PT ;  /* 0x000000ff0800720c */ /* 0x004fc80003f05070 */
[----:B------:R-:W-:-:S13]  /*0d10*/  ISETP.NE.AND.EX P0, PT, R9, RZ, PT, P0 ;  /* 0x000000ff0900720c */ /* 0x000fda0003f05300 */
[----:B------:R-:W-:Y:S05]  /*0d20*/  @!P0 BRA `(.L_x_6) ;  /* 0x0000000000088947 */ /* 0x000fea0003800000 */
[----:B------:R0:W5:Y:S01]  /*0d30*/  LD.E R58, desc[UR36][R8.64] ;  /* 0x00000024083a7980 */ /* 0x000162000c101900 */
[----:B------:R-:W-:Y:S05]  /*0d40*/  BRA `(.L_x_7) ;  /* 0x0000000000247947 */ /* 0x000fea0003800000 */
.L_x_6:
[----:B------:R-:W-:Y:S02]  /*0d50*/  ULDC.64 UR4, c[0x0][0x588] ;  /* 0x0001620000047ab9 */ /* 0x000fe40000000a00 */
[----:B------:R-:W-:-:S04]  /*0d60*/  ISETP.NE.U32.AND P0, PT, RZ, UR4, PT ;  /* 0x00000004ff007c0c */ /* 0x000fc8000bf05070 */
[----:B------:R-:W-:-:S13]  /*0d70*/  ISETP.NE.AND.EX P0, PT, RZ, UR5, PT, P0 ;  /* 0x00000005ff007c0c */ /* 0x000fda000bf05300 */
[----:B------:R-:W-:Y:S05]  /*0d80*/  @!P0 BRA `(.L_x_8) ;  /* 0x00000000000c8947 */ /* 0x000fea0003800000 */
[----:B------:R-:W0:Y:S02]  /*0d90*/  LDC.64 R58, c[0x0][0x588] ;  /* 0x00016200ff3a7b82 */ /* 0x000e240000000a00 */
[----:B0-----:R1:W5:Y:S01]  /*0da0*/  LDG.E R58, desc[UR36][R58.64] ;  /* 0x000000243a3a7981 */ /* 0x001362000c1e1900 */
[----:B------:R-:W-:Y:S05]  /*0db0*/  BRA `(.L_x_7) ;  /* 0x0000000000087947 */ /* 0x000fea0003800000 */
.L_x_8:
[----:B------:R-:W-:Y:S02]  /*0dc0*/  ULDC UR4, c[0x0][0x580] ;  /* 0x0001600000047ab9 */ /* 0x000fe40000000800 */
[----:B------:R-:W-:-:S07]  /*0dd0*/  IMAD.U32 R58, RZ, RZ, UR4 ;  /* 0x00000004ff3a7e24 */ /* 0x000fce000f8e00ff */
.L_x_7:
[----:B------:R-:W-:Y:S02]  /*0de0*/  ULDC.64 UR4, c[0x0][0x5a0] ;  /* 0x0001680000047ab9 */ /* 0x000fe40000000a00 */
[----:B------:R-:W-:-:S04]  /*0df0*/  ISETP.NE.U32.AND P0, PT, RZ, UR4, PT ;  /* 0x00000004ff007c0c */ /* 0x000fc8000bf05070 */
[----:B------:R-:W-:-:S13]  /*0e00*/  ISETP.NE.AND.EX P0, PT, RZ, UR5, PT, P0 ;  /* 0x00000005ff007c0c */ /* 0x000fda000bf05300 */
[----:B------:R-:W-:Y:S05]  /*0e10*/  @!P0 BRA `(.L_x_9) ;  /* 0x00000000001c8947 */ /* 0x000fea0003800000 */
[----:B0-----:R-:W0:Y:S02]  /*0e20*/  LDC.64 R8, c[0x0][0x5a0] ;  /* 0x00016800ff087b82 */ /* 0x001e240000000a00 */
[----:B0-----:R-:W2:Y:S02]  /*0e30*/  LDG.E.64 R8, desc[UR36][R8.64] ;  /* 0x0000002408087981 */ /* 0x001ea4000c1e1b00 */
[----:B--2---:R-:W-:-:S04]  /*0e40*/  ISETP.NE.U32.AND P0, PT, R8, RZ, PT ;  /* 0x000000ff0800720c */ /* 0x004fc80003f05070 */
[----:B------:R-:W-:-:S13]  /*0e50*/  ISETP.NE.AND.EX P0, PT, R9, RZ, PT, P0 ;  /* 0x000000ff0900720c */ /* 0x000fda0003f05300 */
[----:B------:R-:W-:Y:S05]  /*0e60*/  @!P0 BRA `(.L_x_9) ;  /* 0x0000000000088947 */ /* 0x000fea0003800000 */
[----:B-1----:R0:W5:Y:S01]  /*0e70*/  LD.E R59, desc[UR36][R8.64] ;  /* 0x00000024083b7980 */ /* 0x002162000c101900 */
[----:B------:R-:W-:Y:S05]  /*0e80*/  BRA `(.L_x_10) ;  /* 0x0000000000247947 */ /* 0x000fea0003800000 */
.L_x_9:
[----:B------:R-:W-:Y:S02]  /*0e90*/  ULDC.64 UR4, c[0x0][0x590] ;  /* 0x0001640000047ab9 */ /* 0x000fe40000000a00 */
[----:B------:R-:W-:-:S04]  /*0ea0*/  ISETP.NE.U32.AND P0, PT, RZ, UR4, PT ;  /* 0x00000004ff007c0c */ /* 0x000fc8000bf05070 */
[----:B------:R-:W-:-:S13]  /*0eb0*/  ISETP.NE.AND.EX P0, PT, RZ, UR5, PT, P0 ;  /* 0x00000005ff007c0c */ /* 0x000fda000bf05300 */
[----:B------:R-:W-:Y:S05]  /*0ec0*/  @!P0 BRA `(.L_x_11) ;  /* 0x00000000000c8947 */ /* 0x000fea0003800000 */
[----:B0-----:R-:W1:Y:S02]  /*0ed0*/  LDC.64 R8, c[0x0][0x590] ;  /* 0x00016400ff087b82 */ /* 0x001e640000000a00 */
[----:B-1----:R1:W5:Y:S01]  /*0ee0*/  LDG.E R59, desc[UR36][R8.64] ;  /* 0x00000024083b7981 */ /* 0x002362000c1e1900 */
[----:B------:R-:W-:Y:S05]  /*0ef0*/  BRA `(.L_x_10) ;  /* 0x0000000000087947 */ /* 0x000fea0003800000 */
.L_x_11:
[----:B------:R-:W-:Y:S02]  /*0f00*/  ULDC UR4, c[0x0][0x584] ;  /* 0x0001610000047ab9 */ /* 0x000fe40000000800 */
[----:B-1----:R-:W-:-:S07]  /*0f10*/  IMAD.U32 R59, RZ, RZ, UR4 ;  /* 0x00000004ff3b7e24 */ /* 0x002fce000f8e00ff */
.L_x_10:
[----:B------:R-:W2:Y:S01]  /*0f20*/  LDC R2, c[0x0][0x65c] ;  /* 0x00019700ff027b82 */ /* 0x000ea20000000800 */
[----:B------:R-:W-:Y:S01]  /*0f30*/  ULDC UR6, c[0x0][0x28c] ;  /* 0x0000a30000067ab9 */ /* 0x000fe20000000800 */
[----:B------:R-:W-:Y:S01]  /*0f40*/  ISETP.NE.AND P0, PT, R10, 0x2, PT ;  /* 0x000000020a00780c */ /* 0x000fe20003f05270 */
[----:B------:R-:W-:Y:S01]  /*0f50*/  UIADD3 UR6, UR6, 0x3f, URZ ;  /* 0x0000003f06067890 */ /* 0x000fe2000fffe03f */
[----:B01----:R-:W-:Y:S01]  /*0f60*/  IMAD.U32 R8, RZ, RZ, UR12 ;  /* 0x0000000cff087e24 */ /* 0x003fe2000f8e00ff */
[----:B------:R-:W-:Y:S01]  /*0f70*/  UMOV UR39, URZ ;  /* 0x0000003f00277c82 */ /* 0x000fe20008000000 */
[----:B------:R-:W-:Y:S01]  /*0f80*/  IMAD.MOV.U32 R9, RZ, RZ, RZ ;  /* 0x000000ffff097224 */ /* 0x000fe200078e00ff */
[----:B------:R-:W-:Y:S01]  /*0f90*/  USHF.R.S32.HI UR7, URZ, 0x1f, UR6 ;  /* 0x0000001f3f077899 */ /* 0x000fe20008011406 */
[----:B------:R-:W-:Y:S01]  /*0fa0*/  UMOV UR38, URZ ;  /* 0x0000003f00267c82 */ /* 0x000fe20008000000 */
[----:B------:R-:W-:Y:S02]  /*0fb0*/  ULDC.64 UR8, c[0x0][0x650] ;  /* 0x0001940000087ab9 */ /* 0x000fe40000000a00 */
[----:B------:R-:W-:-:S04]  /*0fc0*/  ULEA.HI UR7, UR7, UR6, URZ, 0x6 ;  /* 0x0000000607077291 */ /* 0x000fc8000f8f303f */
[----:B------:R-:W-:Y:S01]  /*0fd0*/  USHF.R.S32.HI UR40, URZ, 0x6, UR7 ;  /* 0x000000063f287899 */ /* 0x000fe20008011407 */
[----:B--2---:R-:W-:-:S13]  /*0fe0*/  ISETP.NE.AND P1, PT, R2, 0x1, PT ;  /* 0x000000010200780c */ /* 0x004fda0003f25270 */
[----:B------:R-:W0:Y:S01]  /*0ff0*/  @P1 LDC R19, c[0x0][0x10] ;  /* 0x00000400ff131b82 */ /* 0x000e220000000800 */
[----:B------:R-:W-:Y:S02]  /*1000*/  @P1 IMAD.MOV.U32 R7, RZ, RZ, RZ ;  /* 0x000000ffff071224 */ /* 0x000fe400078e00ff */
[----:B------:R-:W-:-:S05]  /*1010*/  @P1 IMAD.MOV.U32 R17, RZ, RZ, RZ ;  /* 0x000000ffff111224 */ /* 0x000fca00078e00ff */
[----:B------:R-:W1:Y:S01]  /*1020*/  @!P1 LDC R11, c[0x0][0xc] ;  /* 0x00000300ff0b9b82 */ /* 0x000e620000000800 */
[----:B------:R-:W-:Y:S01]  /*1030*/  ULDC UR4, c[0x0][0xc] ;  /* 0x0000030000047ab9 */ /* 0x000fe20000000800 */
[----:B------:R-:W-:Y:S02]  /*1040*/  ULDC UR5, c[0x0][0x10] ;  /* 0x0000040000057ab9 */ /* 0x000fe40000000800 */
[----:B------:R-:W-:-:S04]  /*1050*/  UIMAD.WIDE.U32 UR4, UR4, UR5, URZ ;  /* 0x00000005040472a5 */ /* 0x000fc8000f8e003f */
[----:B------:R-:W2:Y:S01]  /*1060*/  LDC R2, c[0x0][0x14] ;  /* 0x00000500ff027b82 */ /* 0x000ea20000000800 */
[----:B0-----:R-:W-:-:S04]  /*1070*/  @P1 IMAD.WIDE.U32 R18, R19, UR12, R6 ;  /* 0x0000000c13121c25 */ /* 0x001fc8000f8e0006 */
[----:B------:R-:W-:Y:S02]  /*1080*/  @P1 IMAD.IADD R17, R19, 0x1, R17 ;  /* 0x0000000113111824 */ /* 0x000fe400078e0211 */
[----:B-1----:R-:W-:-:S04]  /*1090*/  @!P1 IMAD.WIDE.U32 R8, R6, R11, R8 ;  /* 0x0000000b06089225 */ /* 0x002fc800078e0008 */
[----:B------:R-:W-:Y:S02]  /*10a0*/  @!P1 IMAD.MOV.U32 R18, RZ, RZ, R8 ;  /* 0x000000ffff129224 */ /* 0x000fe400078e0008 */
[----:B------:R-:W-:Y:S02]  /*10b0*/  @!P1 IMAD.MOV.U32 R17, RZ, RZ, R9 ;  /* 0x000000ffff119224 */ /* 0x000fe400078e0009 */
[----:B--2---:R-:W-:-:S04]  /*10c0*/  IMAD.WIDE.U32 R12, R2, UR4, RZ ;  /* 0x00000004020c7c25 */ /* 0x004fc8000f8e00ff */
[----:B------:R-:W-:Y:S01]  /*10d0*/  IMAD R23, R2, UR5, RZ ;  /* 0x0000000502177c24 */ /* 0x000fe2000f8e02ff */
[----:B------:R0:W-:Y:S03]  /*10e0*/  STL.64 [R1], R12 ;  /* 0x0000000c01007387 */ /* 0x0001e60000100a00 */
[----:B------:R-:W-:Y:S01]  /*10f0*/  IMAD.IADD R23, R13, 0x1, R23 ;  /* 0x000000010d177824 */ /* 0x000fe200078e0217 */
[----:B------:R-:W-:Y:S06]  /*1100*/  @P0 BRA `(.L_x_12) ;  /* 0x0000000000200947 */ /* 0x000fec0003800000 */
[----:B------:R-:W-:Y:S01]  /*1110*/  UISETP.GE.U32.AND UP0, UPT, UR40, 0x1c, UPT ;  /* 0x0000001c2800788c */ /* 0x000fe2000bf06070 */
[----:B------:R-:W-:Y:S01]  /*1120*/  IADD3 R18, P0, R18, R12, RZ ;  /* 0x0000000c12127210 */ /* 0x000fe20007f1e0ff */
[----:B------:R-:W-:Y:S01]  /*1130*/  USHF.R.U32.HI UR4, URZ, 0x2, UR40 ;  /* 0x000000023f047899 */ /* 0x000fe20008011628 */
[----:B------:R-:W-:-:S03]  /*1140*/  UMOV UR38, URZ ;  /* 0x0000003f00267c82 */ /* 0x000fc60008000000 */
[----:B------:R-:W-:Y:S01]  /*1150*/  UIMAD.WIDE.U32 UR4, UR4, 0x24924925, URZ ;  /* 0x24924925040478a5 */ /* 0x000fe2000f8e003f */
[----:B------:R-:W-:-:S03]  /*1160*/  IMAD.X R17, R23, 0x1, R17, P0 ;  /* 0x0000000117117824 */ /* 0x000fc600000e0611 */
[----:B------:R-:W-:Y:S02]  /*1170*/  UIMAD UR39, UR5, -0x1c, UR40 ;  /* 0xffffffe4052778a4 */ /* 0x000fe4000f8e0228 */
[----:B------:R-:W-:-:S12]  /*1180*/  @UP0 ULOP3.LUT UR38, UR5, 0x1, URZ, 0xc0, !UPT ;  /* 0x0000000105260892 */ /* 0x000fd8000f8ec03f */
.L_x_12:
[----:B------:R-:W-:Y:S01]  /*1190*/  ISETP.GE.U32.AND P0, PT, R18, UR8, PT ;  /* 0x0000000812007c0c */ /* 0x000fe2000bf06070 */
[----:B------:R-:W-:Y:S01]  /*11a0*/  IMAD.MOV.U32 R19, RZ, RZ, -0x1 ;  /* 0xffffffffff137424 */ /* 0x000fe200078e00ff */
[----:B------:R-:W-:Y:S01]  /*11b0*/  PRMT R8, RZ, 0x7610, R8 ;  /* 0x00007610ff087816 */ /* 0x000fe20000000008 */
[----:B------:R-:W-:Y:S01]  /*11c0*/  IMAD.MOV.U32 R22, RZ, RZ, -0x1 ;  /* 0xffffffffff167424 */ /* 0x000fe200078e00ff */
[----:B------:R-:W-:Y:S01]  /*11d0*/  ISETP.GE.U32.AND.EX P0, PT, R17, UR9, PT, P0 ;  /* 0x0000000911007c0c */ /* 0x000fe2000bf06100 */
[----:B------:R-:W-:-:S12]  /*11e0*/  IMAD.MOV.U32 R2, RZ, RZ, -0x1 ;  /* 0xffffffffff027424 */ /* 0x000fd800078e00ff */
[----:B------:R-:W-:Y:S05]  /*11f0*/  @P0 BRA `(.L_x_13) ;  /* 0x00000004002c0947 */ /* 0x000fea0003800000 */
[----:B------:R-:W1:Y:S01]  /*1200*/  LDC.64 R26, c[0x0][0x628] ;  /* 0x00018a00ff1a7b82 */ /* 0x000e620000000a00 */
[----:B------:R-:W-:Y:S02]  /*1210*/  IMAD.MOV.U32 R8, RZ, RZ, R18 ;  /* 0x000000ffff087224 */ /* 0x000fe400078e0012 */
[----:B------:R-:W-:-:S05]  /*1220*/  IMAD.MOV.U32 R9, RZ, RZ, R17 ;  /* 0x000000ffff097224 */ /* 0x000fca00078e0011 */
[----:B------:R-:W2:Y:S08]  /*1230*/  LDC R2, c[0x0][0x630] ;  /* 0x00018c00ff027b82 */ /* 0x000eb00000000800 */
[----:B------:R-:W3:Y:S01]  /*1240*/  LDC.64 R28, c[0x0][0x620] ;  /* 0x00018800ff1c7b82 */ /* 0x000ee20000000a00 */
[----:B-1----:R-:W-:-:S04]  /*1250*/  ISETP.NE.U32.AND P0, PT, R26, RZ, PT ;  /* 0x000000ff1a00720c */ /* 0x002fc80003f05070 */
[----:B------:R-:W-:-:S13]  /*1260*/  ISETP.NE.AND.EX P0, PT, R27, RZ, PT, P0 ;  /* 0x000000ff1b00720c */ /* 0x000fda0003f05300 */
[----:B--23--:R-:W-:Y:S05]  /*1270*/  @!P0 BRA `(.L_x_14) ;  /* 0x0000000000288947 */ /* 0x00cfea0003800000 */
[----:B0-----:R-:W0:Y:S02]  /*1280*/  LDC R13, c[0x0][0x634] ;  /* 0x00018d00ff0d7b82 */ /* 0x001e240000000800 */
[----:B0-----:R-:W-:-:S05]  /*1290*/  IADD3 R13, P0, R18, R13, RZ ;  /* 0x0000000d120d7210 */ /* 0x001fca0007f1e0ff */
[----:B------:R-:W-:-:S04]  /*12a0*/  IMAD.X R15, RZ, RZ, R17, P0 ;  /* 0x000000ffff0f7224 */ /* 0x000fc800000e0611 */
[----:B------:R-:W-:-:S04]  /*12b0*/  IMAD.WIDE.U32 R8, R15, R26, RZ ;  /* 0x0000001a0f087225 */ /* 0x000fc800078e00ff */
[----:B------:R-:W-:-:S04]  /*12c0*/  IMAD.WIDE.U32 R10, P0, R13, R27, R8 ;  /* 0x0000001b0d0a7225 */ /* 0x000fc80007800008 */
[----:B------:R-:W-:-:S04]  /*12d0*/  IMAD.WIDE.U32 R8, R13, R26, RZ ;  /* 0x0000001a0d087225 */ /* 0x000fc800078e00ff */
[----:B------:R-:W-:Y:S01]  /*12e0*/  IMAD.X R13, RZ, RZ, RZ, P0 ;  /* 0x000000ffff0d7224 */ /* 0x000fe200000e06ff */
[----:B------:R-:W-:Y:S01]  /*12f0*/  IADD3 RZ, P0, R9, R10, RZ ;  /* 0x0000000a09ff7210 */ /* 0x000fe20007f1e0ff */
[----:B------:R-:W-:-:S04]  /*1300*/  IMAD.MOV.U32 R12, RZ, RZ, R11 ;  /* 0x000000ffff0c7224 */ /* 0x000fc800078e000b */
[----:B------:R-:W-:-:S08]  /*1310*/  IMAD.WIDE.U32.X R8, R15, R27, R12, P0 ;  /* 0x0000001b0f087225 */ /* 0x000fd000000e040c */
.L_x_14:
[----:B------:R-:W1:Y:S01]  /*1320*/  LDC.64 R32, c[0x0][0x640] ;  /* 0x00019000ff207b82 */ /* 0x000e620000000a00 */
[-C--:B------:R-:W-:Y:S01]  /*1330*/  SHF.R.U64 R30, R8, R2.reuse, R9 ;  /* 0x00000002081e7219 */ /* 0x080fe20000001209 */
[----:B------:R-:W-:Y:S01]  /*1340*/  IMAD.MOV.U32 R19, RZ, RZ, R17 ;  /* 0x000000ffff137224 */ /* 0x000fe200078e0011 */
[----:B------:R-:W-:Y:S01]  /*1350*/  SHF.R.U32.HI R2, RZ, R2, R9 ;  /* 0x00000002ff027219 */ /* 0x000fe20000011609 */
[----:B------:R-:W-:Y:S01]  /*1360*/  IMAD.MOV.U32 R26, RZ, RZ, 0x1 ;  /* 0x00000001ff1a7424 */ /* 0x000fe200078e00ff */
[----:B------:R-:W-:-:S03]  /*1370*/  IADD3 R11, P0, RZ, -R30, RZ ;  /* 0x8000001eff0b7210 */ /* 0x000fc60007f1e0ff */
[----:B------:R-:W2:Y:S02]  /*1380*/  LDC R10, c[0x0][0x618] ;  /* 0x00018600ff0a7b82 */ /* 0x000ea40000000800 */
[----:B------:R-:W-:-:S04]  /*1390*/  IMAD.X R9, RZ, RZ, ~R2, P0 ;  /* 0x000000ffff097224 */ /* 0x000fc800000e0e02 */
[-C--:B------:R-:W-:Y:S02]  /*13a0*/  IMAD R2, R9, R28.reuse, RZ ;  /* 0x0000001c09027224 */ /* 0x080fe400078e02ff */
[----:B0-----:R-:W0:Y:S01]  /*13b0*/  LDC R13, c[0x0][0x608] ;  /* 0x00018200ff0d7b82 */ /* 0x001e220000000800 */
[----:B------:R-:W-:-:S04]  /*13c0*/  IMAD.WIDE.U32 R8, R11, R28, R18 ;  /* 0x0000001c0b087225 */ /* 0x000fc800078e0012 */
[----:B------:R-:W-:Y:S02]  /*13d0*/  IMAD R11, R11, R29, R2 ;  /* 0x0000001d0b0b7224 */ /* 0x000fe400078e0202 */
[----:B------:R-:W-:Y:S01]  /*13e0*/  IMAD.MOV.U32 R2, RZ, RZ, -0x1 ;  /* 0xffffffffff027424 */ /* 0x000fe200078e00ff */
[----:B------:R-:W3:Y:S01]  /*13f0*/  LDC R31, c[0x0][0x658] ;  /* 0x00019600ff1f7b82 */ /* 0x000ee20000000800 */
[----:B------:R-:W-:Y:S01]  /*1400*/  IMAD.IADD R9, R9, 0x1, R11 ;  /* 0x0000000109097824 */ /* 0x000fe200078e020b */
[----:B-1----:R-:W-:-:S04]  /*1410*/  ISETP.NE.U32.AND P0, PT, R32, RZ, PT ;  /* 0x000000ff2000720c */ /* 0x002fc80003f05070 */
[----:B------:R-:W-:Y:S02]  /*1420*/  ISETP.NE.AND.EX P0, PT, R33, RZ, PT, P0 ;  /* 0x000000ff2100720c */ /* 0x000fe40003f05300 */
[----:B------:R-:W1:Y:S01]  /*1430*/  LDC R29, c[0x0][0x600] ;  /* 0x00018000ff1d7b82 */ /* 0x000e620000000800 */
[-CC-:B--2---:R-:W-:Y:S02]  /*1440*/  SHF.R.U64 R27, R8, R10.reuse, R9.reuse ;  /* 0x0000000a081b7219 */ /* 0x184fe40000001209 */
[----:B------:R-:W-:-:S05]  /*1450*/  SHF.R.U32.HI R8, RZ, R10, R9 ;  /* 0x0000000aff087219 */ /* 0x000fca0000011609 */
[----:B------:R-:W2:Y:S01]  /*1460*/  LDC R22, c[0x0][0x648] ;  /* 0x00019200ff167b82 */ /* 0x000ea20000000800 */
[-CC-:B0-----:R-:W-:Y:S02]  /*1470*/  SHF.R.U64 R34, R27, R13.reuse, R8.reuse ;  /* 0x0000000d1b227219 */ /* 0x181fe40000001208 */
[----:B------:R-:W-:-:S05]  /*1480*/  SHF.R.U32.HI R8, RZ, R13, R8 ;  /* 0x0000000dff087219 */ /* 0x000fca0000011608 */
[----:B------:R-:W0:Y:S01]  /*1490*/  LDC R24, c[0x0][0x638] ;  /* 0x00018e00ff187b82 */ /* 0x000e220000000800 */
[-CC-:B---3--:R-:W-:Y:S02]  /*14a0*/  SHF.R.U64 R36, R34, R31.reuse, R8.reuse ;  /* 0x0000001f22247219 */ /* 0x188fe40000001208 */
[-C--:B------:R-:W-:Y:S02]  /*14b0*/  SHF.L.U32 R2, R2, R31.reuse, RZ ;  /* 0x0000001f02027219 */ /* 0x080fe400000006ff */
[----:B------:R-:W-:Y:S01]  /*14c0*/  SHF.R.U32.HI R9, RZ, R31, R8 ;  /* 0x0000001fff097219 */ /* 0x000fe20000011608 */
[----:B------:R-:W-:Y:S01]  /*14d0*/  IMAD.MOV.U32 R8, RZ, RZ, R36 ;  /* 0x000000ffff087224 */ /* 0x000fe200078e0024 */
[----:B------:R-:W-:Y:S01]  /*14e0*/  LOP3.LUT R15, RZ, R2, RZ, 0x33, !PT ;  /* 0x00000002ff0f7212 */ /* 0x000fe200078e33ff */
[----:B------:R-:W3:Y:S01]  /*14f0*/  LDC R28, c[0x0][0x610] ;  /* 0x00018400ff1c7b82 */ /* 0x000ee20000000800 */
[----:B------:R-:W-:Y:S05]  /*1500*/  @!P0 BRA `(.L_x_15) ;  /* 0x0000000000288947 */ /* 0x000fea0003800000 */
[----:B------:R-:W4:Y:S02]  /*1510*/  LDC R13, c[0x0][0x64c] ;  /* 0x00019300ff0d7b82 */ /* 0x000f240000000800 */
[----:B----4-:R-:W-:-:S05]  /*1520*/  IADD3 R13, P0, R36, R13, RZ ;  /* 0x0000000d240d7210 */ /* 0x010fca0007f1e0ff */
        /* <DEDUP_REMOVED lines=8> */
.L_x_15:
[----:B--2---:R-:W-:Y:S01]  /*15b0*/  SHF.R.U64 R7, R8, R22, R9 ;  /* 0x0000001608077219 */ /* 0x004fe20000001209 */
[----:B-1----:R-:W-:Y:S01]  /*15c0*/  VIADD R8, R29, 0xffffffff ;  /* 0xffffffff1d087836 */ /* 0x002fe20000000000 */
[----:B------:R-:W-:Y:S01]  /*15d0*/  SHF.L.U32 R2, R26, R31, RZ ;  /* 0x0000001f1a027219 */ /* 0x000fe200000006ff */
[----:B------:R-:W-:Y:S01]  /*15e0*/  @P1 IMAD R21, R25, R20, R6 ;  /* 0x0000001419151224 */ /* 0x000fe200078e0206 */
[----:B------:R-:W-:Y:S01]  /*15f0*/  LOP3.LUT R15, R34, R15, RZ, 0xc0, !PT ;  /* 0x0000000f220f7212 */ /* 0x000fe200078ec0ff */
[----:B------:R-:W-:Y:S01]  /*1600*/  IMAD.MOV R9, RZ, RZ, -R7 ;  /* 0x000000ffff097224 */ /* 0x000fe200078e0a07 */
[----:B------:R-:W-:-:S03]  /*1610*/  LOP3.LUT R8, R27, R8, RZ, 0xc0, !PT ;  /* 0x000000081b087212 */ /* 0x000fc600078ec0ff */
[----:B------:R-:W-:Y:S02]  /*1620*/  IMAD R6, R2, R7, R15 ;  /* 0x0000000702067224 */ /* 0x000fe400078e020f */
[----:B0-----:R-:W-:Y:S02]  /*1630*/  IMAD R2, R9, R24, R36 ;  /* 0x0000001809027224 */ /* 0x001fe400078e0224 */
[----:B---3--:R-:W-:Y:S02]  /*1640*/  IMAD R19, R6, R28, R21 ;  /* 0x0000001c06137224 */ /* 0x008fe400078e0215 */
[----:B------:R-:W-:Y:S02]  /*1650*/  IMAD R2, R2, R29, R8 ;  /* 0x0000001d02027224 */ /* 0x000fe400078e0208 */
[----:B------:R-:W-:-:S03]  /*1660*/  IMAD.MOV.U32 R6, RZ, RZ, 0x1 ;  /* 0x00000001ff067424 */ /* 0x000fc600078e00ff */
[----:B------:R-:W-:Y:S02]  /*1670*/  SEL R22, R2, R19, !P1 ;  /* 0x0000001302167207 */ /* 0x000fe40004800000 */
[----:B------:R-:W-:Y:S01]  /*1680*/  SEL R19, R19, R2, !P1 ;  /* 0x0000000213137207 */ /* 0x000fe20004800000 */
[----:B------:R-:W-:Y:S01]  /*1690*/  IMAD.MOV.U32 R2, RZ, RZ, R30 ;  /* 0x000000ffff027224 */ /* 0x000fe200078e001e */
[----:B------:R-:W-:-:S07]  /*16a0*/  PRMT R8, R6, 0x7610, R8 ;  /* 0x0000761006087816 */ /* 0x000fce0000000008 */
.L_x_13:
[----:B------:R-:W-:Y:S05]  /*16b0*/  @!P2 BRA `(.L_x_16) ;  /* 0x00000000000ca947 */ /* 0x000fea0003800000 */
[----:B------:R-:W-:Y:S01]  /*16c0*/  UCGABAR_WAIT ;  /* 0x0000000000007dc7 */ /* 0x000fe20008000000 */
[----:B------:R-:W-:Y:S01]  /*16d0*/  CCTL.IVALL ;  /* 0x00000000ff00798f */ /* 0x000fe20002000000 */
[----:B------:R-:W-:Y:S05]  /*16e0*/  BRA `(.L_x_17) ;  /* 0x0000000000047947 */ /* 0x000fea0003800000 */
.L_x_16:
[----:B------:R-:W-:Y:S06]  /*16f0*/  BAR.SYNC.DEFER_BLOCKING 0x0 ;  /* 0x0000000000007b1d */ /* 0x000fec0000010000 */
.L_x_17:
[----:B------:R-:W-:Y:S05]  /*1700*/  @!P4 BRA `(.L_x_18) ;  /* 0x000000300010c947 */ /* 0x000fea0003800000 */
[----:B------:R-:W-:-:S13]  /*1710*/  ISETP.GT.U32.AND P0, PT, R35, 0x1, PT ;  /* 0x000000012300780c */ /* 0x000fda0003f04070 */
[----:B------:R-:W-:Y:S05]  /*1720*/  @P0 EXIT ;  /* 0x000000000000094d */ /* 0x000fea0003800000 */
.L_x_19:
[----:B------:R-:W-:-:S08]  /*1730*/  NOP ;  /* 0x0000000000007918 */ /* 0x000fd00000000000 */
[----:B------:R-:W1:Y:S02]  /*1740*/  USETMAXREG.TRY_ALLOC.CTAPOOL UP0, 0xe8 ;  /* 0x000000e8000079c8 */ /* 0x000e640008000600 */
[----:B-1----:R-:W-:-:S13]  /*1750*/  PLOP3.LUT P0, PT, PT, PT, UP0, 0x80, 0x0 ;  /* 0x000000000000781c */ /* 0x002fda0003f0f008 */
[----:B------:R-:W-:Y:S05]  /*1760*/  @!P0 BRA `(.L_x_19) ;  /* 0xfffffffc00f08947 */ /* 0x000fea000383ffff */
[----:B------:R-:W-:-:S13]  /*1770*/  LOP3.LUT P0, RZ, R8, 0xff, RZ, 0xc0, !PT ;  /* 0x000000ff08ff7812 */ /* 0x000fda000780c0ff */
[----:B------:R-:W-:Y:S05]  /*1780*/  @!P0 EXIT ;  /* 0x000000000000894d */ /* 0x000fea0003800000 */
[----:B------:R-:W1:Y:S01]  /*1790*/  S2UR UR4, SR_CgaCtaId ;  /* 0x00000000000479c3 */ /* 0x000e620000008800 */
[----:B------:R-:W-:Y:S01]  /*17a0*/  VIADD R14, R14, 0xffffffff ;  /* 0xffffffff0e0e7836 */ /* 0x000fe20000000000 */
[CC--:B------:R-:W-:Y:S01]  /*17b0*/  LEA.HI R4, R0.reuse, R3.reuse, RZ, 0x2 ;  /* 0x0000000300047211 */ /* 0x0c0fe200078f10ff */
[----:B------:R-:W-:Y:S01]  /*17c0*/  UMOV UR41, 0x400 ;  /* 0x0000040000297882 */ /* 0x000fe20000000000 */
[----:B------:R-:W-:Y:S01]  /*17d0*/  LEA.HI R0, R0, R3, RZ, 0x5 ;  /* 0x0000000300007211 */ /* 0x000fe200078f28ff */
[----:B------:R-:W-:Y:S01]  /*17e0*/  UISETP.LT.AND UP0, UPT, UR40, 0x1, UPT ;  /* 0x000000012800788c */ /* 0x000fe2000bf01270 */
[----:B------:R-:W-:Y:S01]  /*17f0*/  R2UR UR42, R14 ;  /* 0x000000000e2a72ca */ /* 0x000fe200000e0000 */
[----:B------:R-:W-:Y:S01]  /*1800*/  ULDC UR6, c[0x0][0x284] ;  /* 0x0000a10000067ab9 */ /* 0x000fe20000000800 */
[--C-:B------:R-:W-:Y:S01]  /*1810*/  SHF.R.S32.HI R60, RZ, 0x2, R4.reuse ;  /* 0x00000002ff3c7819 */ /* 0x100fe20000011404 */
[----:B------:R-:W-:Y:S01]  /*1820*/  USEL UR43, UR40, 0x1, UP0 ;  /* 0x00000001282b7887 */ /* 0x000fe20008000000 */
[----:B------:R-:W-:Y:S01]  /*1830*/  SHF.R.S32.HI R5, RZ, 0x1f, R4 ;  /* 0x0000001fff057819 */ /* 0x000fe20000011404 */
[----:B------:R-:W-:Y:S01]  /*1840*/  USHF.L.U32 UR46, UR40, 0x1, URZ ;  /* 0x00000001282e7899 */ /* 0x000fe2000800063f */
[----:B------:R-:W-:Y:S01]  /*1850*/  LOP3.LUT R62, R4, 0xfffffffc, RZ, 0xc0, !PT ;  /* 0xfffffffc043e7812 */ /* 0x000fe200078ec0ff */
[----:B------:R-:W-:Y:S01]  /*1860*/  UIADD3 UR43, -UR43, UR40, URZ ;  /* 0x000000282b2b7290 */ /* 0x000fe2000fffe13f */
[----:B------:R-:W-:-:S02]  /*1870*/  LEA.HI R5, R5, R60, RZ, 0x3 ;  /* 0x0000003c05057211 */ /* 0x000fc400078f18ff */
[----:B------:R-:W-:Y:S01]  /*1880*/  ISETP.NE.AND P0, PT, R14, RZ, PT ;  /* 0x000000ff0e00720c */ /* 0x000fe20003f05270 */
[----:B------:R-:W-:Y:S01]  /*1890*/  IMAD.IADD R62, R3, 0x1, -R62 ;  /* 0x00000001033e7824 */ /* 0x000fe200078e0a3e */
[----:B------:R-:W-:Y:S01]  /*18a0*/  LOP3.LUT R5, R5, 0xfffffff8, RZ, 0xc0, !PT ;  /* 0xfffffff805057812 */ /* 0x000fe200078ec0ff */
[----:B------:R-:W-:Y:S01]  /*18b0*/  USHF.L.U32 UR42, UR42, 0x3, URZ ;  /* 0x000000032a2a7899 */ /* 0x000fe2000800063f */
[----:B------:R-:W-:-:S03]  /*18c0*/  SEL R69, RZ, 0x1, P0 ;  /* 0x00000001ff457807 */ /* 0x000fc60000000000 */
[----:B------:R-:W-:Y:S01]  /*18d0*/  IMAD.IADD R60, R60, 0x1, -R5 ;  /* 0x000000013c3c7824 */ /* 0x000fe200078e0a05 */
[----:B-1----:R-:W-:Y:S01]  /*18e0*/  ULEA UR41, UR4, UR41, 0x18 ;  /* 0x0000002904297291 */ /* 0x002fe2000f8ec03f */
[----:B------:R-:W-:Y:S01]  /*18f0*/  SHF.R.S32.HI R5, RZ, 0x5, R0 ;  /* 0x00000005ff057819 */ /* 0x000fe20000011400 */
[----:B------:R-:W-:Y:S02]  /*1900*/  IMAD.U32 R64, RZ, RZ, UR42 ;  /* 0x0000002aff407e24 */ /* 0x000fe4000f8e00ff */
[----:B------:R-:W-:Y:S01]  /*1910*/  UIADD3 UR47, UR41, 0x1d0, URZ ;  /* 0x000001d0292f7890 */ /* 0x000fe2000fffe03f */
[--C-:B------:R-:W-:Y:S01]  /*1920*/  SHF.R.S32.HI R61, RZ, 0x1f, R60.reuse ;  /* 0x0000001fff3d7819 */ /* 0x100fe2000001143c */
[----:B------:R-:W-:Y:S01]  /*1930*/  UIADD3 UR4, UR41, 0x1c300, URZ ;  /* 0x0001c30029047890 */ /* 0x000fe2000fffe03f */
[C-C-:B------:R-:W-:Y:S01]  /*1940*/  IMAD R67, R5.reuse, -0x10, -R60.reuse ;  /* 0xfffffff005437824 */ /* 0x140fe200078e0a3c */
[----:B------:R-:W-:Y:S01]  /*1950*/  UIADD3 UR5, UR41, 0x300, URZ ;  /* 0x0000030029057890 */ /* 0x000fe2000fffe03f */
[C---:B------:R-:W-:Y:S01]  /*1960*/  LOP3.LUT R66, R64.reuse, 0x8, RZ, 0xc0, !PT ;  /* 0x0000000840427812 */ /* 0x040fe200078ec0ff */
[----:B------:R-:W-:Y:S01]  /*1970*/  USHF.R.U32.HI UR4, URZ, 0x4, UR4 ;  /* 0x000000043f047899 */ /* 0x000fe20008011604 */
[----:B------:R-:W-:Y:S01]  /*1980*/  IMAD.U32 R63, RZ, RZ, UR47 ;  /* 0x0000002fff3f7e24 */ /* 0x000fe2000f8e00ff */
[----:B------:R-:W-:Y:S01]  /*1990*/  USHF.R.U32.HI UR5, URZ, 0x4, UR5 ;  /* 0x000000043f057899 */ /* 0x000fe20008011605 */
[----:B------:R-:W-:Y:S01]  /*19a0*/  IMAD.WIDE R60, R5, 0x10, R60 ;  /* 0x00000010053c7825 */ /* 0x000fe200078e023c */
[----:B------:R-:W-:Y:S01]  /*19b0*/  ULOP3.LUT UR4, UR4, 0x3fff, URZ, 0xc0, !UPT ;  /* 0x00003fff04047892 */ /* 0x000fe2000f8ec03f */
[----:B------:R-:W-:Y:S01]  /*19c0*/  LOP3.LUT R64, R64, 0x8, RZ, 0xc, !PT ;  /* 0x0000000840407812 */ /* 0x000fe200078e0cff */
[----:B------:R-:W-:Y:S01]  /*19d0*/  ULOP3.LUT UR5, UR5, 0x3fff, URZ, 0xc0, !UPT ;  /* 0x00003fff05057892 */ /* 0x000fe2000f8ec03f */
[----:B------:R-:W-:Y:S01]  /*19e0*/  VIADD R65, R63, UR42 ;  /* 0x0000002a3f417c36 */ /* 0x000fe20008000000 */
[----:B------:R-:W-:Y:S01]  /*19f0*/  LOP3.LUT R66, R66, 0x18, RZ, 0x3c, !PT ;  /* 0x0000001842427812 */ /* 0x000fe200078e3cff */
[----:B------:R-:W-:Y:S01]  /*1a00*/  VIADD R67, R67, UR6 ;  /* 0x0000000643437c36 */ /* 0x000fe20008000000 */
[----:B------:R-:W-:-:S02]  /*1a10*/  ULOP3.LUT UR44, UR4, 0x10000, URZ, 0xfc, !UPT ;  /* 0x00010000042c7892 */ /* 0x000fc4000f8efc3f */
[----:B------:R-:W-:-:S12]  /*1a20*/  ULOP3.LUT UR45, UR5, 0x10000, URZ, 0xfc, !UPT ;  /* 0x00010000052d7892 */ /* 0x000fd8000f8efc3f */
.L_x_107:
[----:B------:R-:W-:Y:S01]  /*1a30*/  SHF.L.U32 R0, R69, 0x1f, RZ ;  /* 0x0000001f45007819 */ /* 0x000fe200000006ff */
[----:B------:R-:W-:Y:S02]  /*1a40*/  ULDC UR4, c[0x0][0x28c] ;  /* 0x0000a30000047ab9 */ /* 0x000fe40000000800 */
[----:B------:R-:W-:Y:S01]  /*1a50*/  ISETP.LT.AND P1, PT, RZ, UR4, PT ;  /* 0x00000004ff007c0c */ /* 0x000fe2000bf21270 */
[----:B-1----:R-:W1:Y:S02]  /*1a60*/  SYNCS.PHASECHK.TRANS64.TRYWAIT P0, [R63+UR42], R0 ;  /* 0x000000003f0075a7 */ /* 0x002e64000800016a */
[----:B-1-34-:R-:W-:Y:S10]  /*1a70*/  @!P0 BRA `(.L_x_20) ;  /* 0x0000004800b08947 */ /* 0x01aff40003800000 */
.L_x_153:
[----:B------:R-:W-:Y:S05]  /*1a80*/  @P1 BRA `(.L_x_21) ;  /* 0x0000000000401947 */ /* 0x000fea0003800000 */
[----:B-1----:R-:W-:Y:S01]  /*1a90*/  MOV R0, 0x0 ;  /* 0x0000000000007802 */ /* 0x002fe20000000f00 */
[----:B------:R-:W-:Y:S01]  /*1aa0*/  ULDC.64 UR4, c[0x4][0x68] ;  /* 0x01001a0000047ab9 */ /* 0x000fe20000000a00 */
[----:B------:R-:W-:Y:S01]  /*1ab0*/  ULDC.64 UR6, c[0x4][0x8] ;  /* 0x0100020000067ab9 */ /* 0x000fe20000000a00 */
[----:B------:R-:W-:Y:S01]  /*1ac0*/  IMAD.U32 R4, RZ, RZ, UR4 ;  /* 0x00000004ff047e24 */ /* 0x000fe2000f8e00ff */
[----:B------:R1:W2:Y:S01]  /*1ad0*/  LDC.64 R14, c[0x4][R0] ;  /* 0x01000000000e7b82 */ /* 0x0002a20000000a00 */
[----:B------:R-:W-:Y:S01]  /*1ae0*/  IMAD.U32 R5, RZ, RZ, UR5 ;  /* 0x00000005ff057e24 */ /* 0x000fe2000f8e00ff */
[----:B------:R-:W-:Y:S01]  /*1af0*/  ULDC.64 UR4, c[0x4][0x70] ;  /* 0x01001c0000047ab9 */ /* 0x000fe20000000a00 */
[----:B------:R-:W-:Y:S02]  /*1b00*/  IMAD.U32 R10, RZ, RZ, UR6 ;  /* 0x00000006ff0a7e24 */ /* 0x000fe4000f8e00ff */
[----:B------:R-:W-:Y:S02]  /*1b10*/  IMAD.U32 R6, RZ, RZ, UR4 ;  /* 0x00000004ff067e24 */ /* 0x000fe4000f8e00ff */
[----:B------:R-:W-:-:S02]  /*1b20*/  IMAD.U32 R7, RZ, RZ, UR5 ;  /* 0x00000005ff077e24 */ /* 0x000fc4000f8e00ff */
[----:B------:R-:W-:Y:S02]  /*1b30*/  IMAD.U32 R11, RZ, RZ, UR7 ;  /* 0x00000007ff0b7e24 */ /* 0x000fe4000f8e00ff */
[----:B------:R-:W-:Y:S02]  /*1b40*/  IMAD.MOV.U32 R8, RZ, RZ, 0x1e1 ;  /* 0x000001e1ff087424 */ /* 0x000fe400078e00ff */
[----:B0-----:R-:W-:Y:S02]  /*1b50*/  IMAD.MOV.U32 R12, RZ, RZ, 0x1 ;  /* 0x00000001ff0c7424 */ /* 0x001fe400078e00ff */
[----:B-1----:R-:W-:-:S07]  /*1b60*/  IMAD.MOV.U32 R13, RZ, RZ, RZ ;  /* 0x000000ffff0d7224 */ /* 0x002fce00078e00ff */
[----:B------:R-:W-:-:S07]  /*1b70*/  LEPC R20, `(.L_x_21) ;  /* 0x000000001014794e */ /* 0x000fce0000000000 */
[----:B--2--5:R-:W-:Y:S05]  /*1b80*/  CALL.ABS.NOINC R14 ;  /* 0x000000000e007343 */ /* 0x024fea0003c00000 */
.L_x_21:
[----:B-1----:R-:W-:-:S04]  /*1b90*/  LOP3.LUT R0, R16, 0x1, RZ, 0xfc, !PT ;  /* 0x0000000110007812 */ /* 0x002fc800078efcff */
[----:B------:R-:W-:-:S13]  /*1ba0*/  ISETP.NE.AND P0, PT, R0, 0x3, PT ;  /* 0x000000030000780c */ /* 0x000fda0003f05270 */
[----:B------:R-:W-:Y:S05]  /*1bb0*/  @!P0 BRA `(.L_x_22) ;  /* 0x0000000000048947 */ /* 0x000fea0003800000 */
[----:B------:R-:W-:Y:S01]  /*1bc0*/  BPT.TRAP 0x1 ;  /* 0x000000040000795c */ /* 0x000fe20000300000 */
.L_x_22:
[----:B------:R-:W-:Y:S02]  /*1bd0*/  IMAD.U32 R3, RZ, RZ, UR39 ;  /* 0x00000027ff037e24 */ /* 0x000fe4000f8e00ff */
[----:B------:R-:W-:-:S03]  /*1be0*/  IMAD.U32 R0, RZ, RZ, UR38 ;  /* 0x00000026ff007e24 */ /* 0x000fc6000f8e00ff */
[----:B------:R-:W-:Y:S02]  /*1bf0*/  LEA R3, R3, UR41, 0x3 ;  /* 0x0000002903037c11 */ /* 0x000fe4000f8e18ff */
[----:B------:R-:W-:-:S04]  /*1c00*/  SHF.L.U32 R0, R0, 0x1f, RZ ;  /* 0x0000001f00007819 */ /* 0x000fc800000006ff */
[----:B------:R1:W2:Y:S01]  /*1c10*/  SYNCS.PHASECHK.TRANS64.TRYWAIT P1, [R3+URZ], R0 ;  /* 0x00000000030075a7 */ /* 0x0002a2000802017f */
[----:B------:R-:W-:Y:S05]  /*1c20*/  @!P0 BRA `(.L_x_23) ;  /* 0x0000000000048947 */ /* 0x000fea0003800000 */
[----:B------:R-:W-:Y:S01]  /*1c30*/  BPT.TRAP 0x1 ;  /* 0x000000040000795c */ /* 0x000fe20000300000 */
.L_x_23:
[----:B--2---:R-:W-:Y:S05]  /*1c40*/  @P1 BRA `(.L_x_24) ;  /* 0x0000000000081947 */ /* 0x004fea0003800000 */
[----:B------:R-:W2:Y:S02]  /*1c50*/  SYNCS.PHASECHK.TRANS64.TRYWAIT P1, [R3+URZ], R0 ;  /* 0x00000000030075a7 */ /* 0x000ea4000802017f */
[----:B--2---:R-:W-:Y:S05]  /*1c60*/  @!P1 BRA `(.L_x_25) ;  /* 0x0000004800489947 */ /* 0x004fea0003800000 */
.L_x_24:
[----:B------:R-:W-:Y:S05]  /*1c70*/  WARPSYNC.ALL ;  /* 0x0000000000007948 */ /* 0x000fea0003800000 */
[----:B------:R-:W-:Y:S01]  /*1c80*/  ULEA UR4, UR39, UR45, 0x8 ;  /* 0x0000002d27047291 */ /* 0x000fe2000f8e403f */
[----:B------:R-:W-:Y:S01]  /*1c90*/  WARPGROUP.ARRIVE ;  /* 0x00000000000079c5 */ /* 0x000fe20000000000 */
[----:B------:R-:W-:Y:S01]  /*1ca0*/  ULEA UR6, UR39, UR44, 0x8 ;  /* 0x0000002c27067291 */ /* 0x000fe2000f8e403f */
[----:B-12---:R-:W-:Y:S01]  /*1cb0*/  IMAD.U32 R0, RZ, RZ, UR43 ;  /* 0x0000002bff007e24 */ /* 0x006fe2000f8e00ff */
[----:B------:R-:W-:Y:S01]  /*1cc0*/  UMOV UR5, 0x80000020 ;  /* 0x8000002000057882 */ /* 0x000fe20000000000 */
[----:B------:R-:W-:-:S03]  /*1cd0*/  UMOV UR7, 0x80000020 ;  /* 0x8000002000077882 */ /* 0x000fc60000000000 */
[----:B------:R-:W-:-:S03]  /*1ce0*/  ISETP.GE.AND P1, PT, R0, 0x1, PT ;  /* 0x000000010000780c */ /* 0x000fc60003f26270 */
[----:B------:R-:W-:Y:S01]  /*1cf0*/  IGMMA.64x64x32.S8.S8 R24, gdesc[UR4], RZ, !UPT, gsb0 ;  /* 0x01e00000041879f1 */ /* 0x000fe2000c0410ff */
[----:B------:R-:W-:Y:S02]  /*1d00*/  UIADD3 UR4, UR4, 0x2, URZ ;  /* 0x0000000204047890 */ /* 0x000fe4000fffe03f */
[----:B------:R-:W-:Y:S01]  /*1d10*/  UIADD3 UR6, UR6, 0x2, URZ ;  /* 0x0000000206067890 */ /* 0x000fe2000fffe03f */
[----:B------:R-:W-:Y:S01]  /*1d20*/  UMOV UR5, 0x80000020 ;  /* 0x8000002000057882 */ /* 0x000fe20000000000 */
[----:B------:R-:W-:Y:S01]  /*1d30*/  UMOV UR7, 0x80000020 ;  /* 0x8000002000077882 */ /* 0x000fe20000000000 */
[----:B------:R-:W-:Y:S02]  /*1d40*/  WARPGROUP.DEPBAR.LE gsb0, 0x0 ;  /* 0x00008000000079c5 */ /* 0x000fe40000010000 */
[----:B------:R-:W-:-:S06]  /*1d50*/  WARPGROUP.ARRIVE ;  /* 0x00000000000079c5 */ /* 0x000fcc0000000000 */
[----:B------:R-:W-:Y:S03]  /*1d60*/  IGMMA.64x64x32.S8.S8 R24, gdesc[UR4], R24, gsb0 ;  /* 0x01e00000041879f1 */ /* 0x000fe60008041018 */
[----:B------:R-:W-:Y:S02]  /*1d70*/  WARPGROUP.DEPBAR.LE gsb0, 0x0 ;  /* 0x00008000000079c5 */ /* 0x000fe40000010000 */
[----:B------:R-:W-:Y:S05]  /*1d80*/  @!P1 BRA `(.L_x_26) ;  /* 0x0000000000d49947 */ /* 0x000fea0003800000 */
[----:B------:R-:W-:Y:S01]  /*1d90*/  UIADD3 UR4, UR39, 0x1, URZ ;  /* 0x0000000127047890 */ /* 0x000fe2000fffe03f */
[----:B------:R-:W-:Y:S02]  /*1da0*/  IMAD.U32 R0, RZ, RZ, UR43 ;  /* 0x0000002bff007e24 */ /* 0x000fe4000f8e00ff */
[----:B------:R-:W-:Y:S01]  /*1db0*/  IMAD.U32 R3, RZ, RZ, UR39 ;  /* 0x00000027ff037e24 */ /* 0x000fe2000f8e00ff */
[----:B------:R-:W-:-:S04]  /*1dc0*/  UISETP.NE.AND UP0, UPT, UR4, 0x1c, UPT ;  /* 0x0000001c0400788c */ /* 0x000fc8000bf05270 */
[----:B------:R-:W-:Y:S02]  /*1dd0*/  USEL UR5, URZ, 0x1, UP0 ;  /* 0x000000013f057887 */ /* 0x000fe40008000000 */
[----:B------:R-:W-:Y:S02]  /*1de0*/  USEL UR8, UR4, URZ, UP0 ;  /* 0x0000003f04087287 */ /* 0x000fe40008000000 */
[----:B------:R-:W-:-:S06]  /*1df0*/  ULOP3.LUT UR5, UR38, UR5, URZ, 0x3c, !UPT ;  /* 0x0000000526057292 */ /* 0x000fcc000f8e3c3f */
[----:B------:R-:W-:-:S07]  /*1e00*/  IMAD.U32 R6, RZ, RZ, UR5 ;  /* 0x00000005ff067e24 */ /* 0x000fce000f8e00ff */
.L_x_33:
[----:B------:R-:W-:Y:S05]  /*1e10*/  @!P0 BRA `(.L_x_27) ;  /* 0x0000000000048947 */ /* 0x000fea0003800000 */
[----:B------:R-:W-:Y:S01]  /*1e20*/  BPT.TRAP 0x1 ;  /* 0x000000040000795c */ /* 0x000fe20000300000 */
.L_x_27:
[----:B------:R-:W-:Y:S01]  /*1e30*/  ULEA UR4, UR8, UR41, 0x3 ;  /* 0x0000002908047291 */ /* 0x000fe2000f8e183f */
[----:B------:R-:W-:-:S08]  /*1e40*/  SHF.L.U32 R4, R6, 0x1f, RZ ;  /* 0x0000001f06047819 */ /* 0x000fd000000006ff */
[----:B------:R1:W2:Y:S01]  /*1e50*/  SYNCS.PHASECHK.TRANS64.TRYWAIT P1, [UR4], R4 ;  /* 0x00000004ff0075a7 */ /* 0x0002a20008020144 */
[----:B------:R-:W-:Y:S05]  /*1e60*/  @!P0 BRA `(.L_x_28) ;  /* 0x0000000000048947 */ /* 0x000fea0003800000 */
[----:B------:R-:W-:Y:S01]  /*1e70*/  BPT.TRAP 0x1 ;  /* 0x000000040000795c */ /* 0x000fe20000300000 */
.L_x_28:
[----:B--2---:R-:W-:Y:S05]  /*1e80*/  @P1 BRA `(.L_x_29) ;  /* 0x0000000000081947 */ /* 0x004fea0003800000 */
[----:B------:R-:W2:Y:S02]  /*1e90*/  SYNCS.PHASECHK.TRANS64.TRYWAIT P1, [UR4], R4 ;  /* 0x00000004ff0075a7 */ /* 0x000ea40008020144 */
[----:B--2---:R-:W-:Y:S05]  /*1ea0*/  @!P1 BRA `(.L_x_30) ;  /* 0x0000004400cc9947 */ /* 0x004fea0003800000 */
.L_x_29:
[----:B------:R-:W-:Y:S01]  /*1eb0*/  ULEA UR4, UR8, UR45, 0x8 ;  /* 0x0000002d08047291 */ /* 0x000fe2000f8e403f */
[----:B------:R-:W-:Y:S01]  /*1ec0*/  WARPGROUP.ARRIVE ;  /* 0x00000000000079c5 */ /* 0x000fe20000000000 */
[----:B------:R-:W-:Y:S01]  /*1ed0*/  ULEA UR6, UR8, UR44, 0x8 ;  /* 0x0000002c08067291 */ /* 0x000fe2000f8e403f */
[----:B------:R-:W-:Y:S01]  /*1ee0*/  UMOV UR5, 0x80000020 ;  /* 0x8000002000057882 */ /* 0x000fe20000000000 */
[----:B------:R-:W-:-:S07]  /*1ef0*/  UMOV UR7, 0x80000020 ;  /* 0x8000002000077882 */ /* 0x000fce0000000000 */
[----:B------:R-:W-:Y:S01]  /*1f00*/  IGMMA.64x64x32.S8.S8 R24, gdesc[UR4], R24, gsb0 ;  /* 0x01e00000041879f1 */ /* 0x000fe20008041018 */
        /* <DEDUP_REMOVED lines=9> */
[----:B------:R-:W-:Y:S01]  /*1fa0*/  BPT.TRAP 0x1 ;  /* 0x000000040000795c */ /* 0x000fe20000300000 */
.L_x_31:
[----:B------:R-:W-:-:S13]  /*1fb0*/  ISETP.NE.AND P1, PT, R57, RZ, PT ;  /* 0x000000ff3900720c */ /* 0x000fda0003f25270 */
[----:B-12---:R-:W-:-:S05]  /*1fc0*/  @P1 LEA R4, R3, UR41, 0x3 ;  /* 0x0000002903041c11 */ /* 0x006fca000f8e18ff */
[----:B------:R-:W-:-:S05]  /*1fd0*/  @P1 VIADD R5, R4, 0xe0 ;  /* 0x000000e004051836 */ /* 0x000fca0000000000 */
[----:B------:R-:W-:-:S04]  /*1fe0*/  @P1 PRMT R5, R56, 0x654, R5 ;  /* 0x0000065438051816 */ /* 0x000fc80000000005 */
[----:B------:R1:W-:Y:S01]  /*1ff0*/  @P1 SYNCS.ARRIVE.TRANS64.RED.A1T0 RZ, [R5+URZ], RZ ;  /* 0x000000ff05ff19a7 */ /* 0x0003e2000810043f */
[----:B------:R-:W-:-:S13]  /*2000*/  ISETP.GT.U32.AND P1, PT, R16, 0x1, PT ;  /* 0x000000011000780c */ /* 0x000fda0003f24070 */
[----:B-1----:R-:W-:Y:S05]  /*2010*/  @P1 BRA `(.L_x_32) ;  /* 0x0000000000041947 */ /* 0x002fea0003800000 */
[----:B------:R-:W-:Y:S01]  /*2020*/  BPT.TRAP 0x1 ;  /* 0x000000040000795c */ /* 0x000fe20000300000 */
.L_x_32:
[----:B------:R-:W-:Y:S01]  /*2030*/  UIADD3 UR8, UR8, 0x1, URZ ;  /* 0x0000000108087890 */ /* 0x000fe2000fffe03f */
[C---:B------:R-:W-:Y:S01]  /*2040*/  ISETP.GT.AND P2, PT, R0.reuse, 0x1, PT ;  /* 0x000000010000780c */ /* 0x040fe20003f44270 */
[----:B------:R-:W-:Y:S02]  /*2050*/  VIADD R3, R3, 0x1 ;  /* 0x0000000103037836 */ /* 0x000fe40000000000 */
[----:B------:R-:W-:Y:S01]  /*2060*/  UISETP.NE.AND UP0, UPT, UR8, 0x1c, UPT ;  /* 0x0000001c0800788c */ /* 0x000fe2000bf05270 */
[----:B------:R-:W-:Y:S02]  /*2070*/  VIADD R0, R0, 0xffffffff ;  /* 0xffffffff00007836 */ /* 0x000fe40000000000 */
[C---:B------:R-:W-:Y:S01]  /*2080*/  ISETP.NE.AND P1, PT, R3.reuse, 0x1c, PT ;  /* 0x0000001c0300780c */ /* 0x040fe20003f25270 */
[----:B------:R-:W-:Y:S02]  /*2090*/  USEL UR4, URZ, 0x1, UP0 ;  /* 0x000000013f047887 */ /* 0x000fe40008000000 */
[----:B------:R-:W-:Y:S01]  /*20a0*/  USEL UR8, UR8, URZ, UP0 ;  /* 0x0000003f08087287 */ /* 0x000fe20008000000 */
[----:B------:R-:W-:-:S03]  /*20b0*/  SEL R3, R3, RZ, P1 ;  /* 0x000000ff03037207 */ /* 0x000fc60000800000 */
[----:B------:R-:W-:Y:S01]  /*20c0*/  LOP3.LUT R6, R6, UR4, RZ, 0x3c, !PT ;  /* 0x0000000406067c12 */ /* 0x000fe2000f8e3cff */
[----:B------:R-:W-:Y:S07]  /*20d0*/  @P2 BRA `(.L_x_33) ;  /* 0xfffffffc004c2947 */ /* 0x000fee000383ffff */
.L_x_26:
[----:B------:R-:W1:Y:S01]  /*20e0*/  LDC R0, c[0x0][0x28c] ;  /* 0x0000a300ff007b82 */ /* 0x000e620000000800 */
[----:B------:R2:W-:Y:S01]  /*20f0*/  SYNCS.ARRIVE.TRANS64.A1T0 RZ, [R64+UR47], RZ ;  /* 0x000000ff40ff79a7 */ /* 0x0005e2000810002f */
[----:B-1----:R-:W-:-:S13]  /*2100*/  ISETP.GE.AND P1, PT, R0, 0x1, PT ;  /* 0x000000010000780c */ /* 0x002fda0003f26270 */
[----:B--2---:R-:W-:Y:S05]  /*2110*/  @!P1 BRA `(.L_x_34) ;  /* 0x0000000000449947 */ /* 0x004fea0003800000 */
[----:B------:R-:W-:Y:S05]  /*2120*/  @!P0 BRA `(.L_x_35) ;  /* 0x0000000000048947 */ /* 0x000fea0003800000 */
[----:B------:R-:W-:Y:S01]  /*2130*/  BPT.TRAP 0x1 ;  /* 0x000000040000795c */ /* 0x000fe20000300000 */
.L_x_35:
[----:B------:R-:W-:-:S13]  /*2140*/  ISETP.NE.AND P0, PT, R57, RZ, PT ;  /* 0x000000ff3900720c */ /* 0x000fda0003f05270 */
[----:B------:R-:W-:-:S05]  /*2150*/  VOTEU.ANY UP0, P0 ;  /* 0x00000000003f7886 */ /* 0x000fca0000000100 */
[----:B------:R-:W-:-:S06]  /*2160*/  @UP0 UIADD3 UR4, UR43, UR39, URZ ;  /* 0x000000272b040290 */ /* 0x000fcc000fffe03f */
[----:B------:R-:W-:Y:S02]  /*2170*/  IMAD.U32 R4, RZ, RZ, UR4 ;  /* 0x00000004ff047e24 */ /* 0x000fe4000f8e00ff */
[----:B------:R-:W-:-:S03]  /*2180*/  IMAD.U32 R3, RZ, RZ, UR4 ;  /* 0x00000004ff037e24 */ /* 0x000fc6000f8e00ff */
[----:B------:R-:W-:-:S05]  /*2190*/  @P0 SHF.R.U32.HI R4, RZ, 0x2, R4 ;  /* 0x00000002ff040819 */ /* 0x000fca0000011604 */
[----:B------:R-:W-:-:S04]  /*21a0*/  @P0 IMAD.WIDE.U32 R4, R4, 0x24924925, RZ ;  /* 0x2492492504040825 */ /* 0x000fc800078e00ff */
[----:B------:R-:W-:-:S05]  /*21b0*/  @P0 IMAD R4, R5, -0x1c, R3 ;  /* 0xffffffe405040824 */ /* 0x000fca00078e0203 */
[----:B------:R-:W-:-:S05]  /*21c0*/  @P0 LEA R4, R4, UR41, 0x3 ;  /* 0x0000002904040c11 */ /* 0x000fca000f8e18ff */
[----:B------:R-:W-:-:S05]  /*21d0*/  @P0 VIADD R3, R4, 0xe0 ;  /* 0x000000e004030836 */ /* 0x000fca0000000000 */
[----:B------:R-:W-:-:S04]  /*21e0*/  @P0 PRMT R3, R56, 0x654, R3 ;  /* 0x0000065438030816 */ /* 0x000fc80000000003 */
[----:B------:R1:W-:Y:S01]  /*21f0*/  @P0 SYNCS.ARRIVE.TRANS64.RED.A1T0 RZ, [R3+URZ], RZ ;  /* 0x000000ff03ff09a7 */ /* 0x0003e2000810043f */
[----:B------:R-:W-:-:S13]  /*2200*/  ISETP.GT.U32.AND P0, PT, R16, 0x1, PT ;  /* 0x000000011000780c */ /* 0x000fda0003f04070 */
[----:B-1----:R-:W-:Y:S05]  /*2210*/  @P0 BRA `(.L_x_34) ;  /* 0x0000000000040947 */ /* 0x002fea0003800000 */
[----:B------:R-:W-:Y:S01]  /*2220*/  BPT.TRAP 0x1 ;  /* 0x000000040000795c */ /* 0x000fe20000300000 */
.L_x_34:
[----:B------:R-:W-:Y:S01]  /*2230*/  SHF.L.U32 R0, R69, 0x1f, RZ ;  /* 0x0000001f45007819 */ /* 0x000fe200000006ff */
[----:B------:R-:W-:Y:S01]  /*2240*/  UIADD3 UR39, UR46, UR39, URZ ;  /* 0x000000272e277290 */ /* 0x000fe2000fffe03f */
[----:B------:R-:W1:Y:S01]  /*2250*/  LDC R15, c[0x0][0x288] ;  /* 0x0000a200ff0f7b82 */ /* 0x000e620000000800 */
[----:B------:R-:W-:Y:S01]  /*2260*/  UISETP.GE.U32.AND UP1, UPT, UR46, 0x1c, UPT ;  /* 0x0000001c2e00788c */ /* 0x000fe2000bf26070 */
[----:B------:R-:W-:Y:S01]  /*2270*/  IMAD.SHL.U32 R8, R62, 0x2, RZ ;  /* 0x000000023e087824 */ /* 0x000fe200078e00ff */
[----:B------:R-:W-:Y:S02]  /*2280*/  UISETP.GT.U32.AND UP0, UPT, UR39, 0x1b, UPT ;  /* 0x0000001b2700788c */ /* 0x000fe4000bf04070 */
[----:B------:R-:W-:Y:S02]  /*2290*/  USHF.R.U32.HI UR4, URZ, 0x2, UR39 ;  /* 0x000000023f047899 */ /* 0x000fe40008011627 */
[----:B------:R-:W-:Y:S01]  /*22a0*/  UISETP.LT.U32.AND UP0, UPT, UR46, 0x1c, UP0 ;  /* 0x0000001c2e00788c */ /* 0x000fe20008701070 */
[----:B------:R-:W2:Y:S01]  /*22b0*/  SYNCS.PHASECHK.TRANS64.TRYWAIT P0, [R63+UR42+0x10], R0 ;  /* 0x000010003f0075a7 */ /* 0x000ea2000800016a */
[----:B------:R-:W-:Y:S01]  /*22c0*/  UIMAD.WIDE.U32 UR4, UR4, 0x24924925, URZ ;  /* 0x24924925040478a5 */ /* 0x000fe2000f8e003f */
[----:B------:R-:W-:Y:S01]  /*22d0*/  SHF.R.S32.HI R9, RZ, 0x1f, R8 ;  /* 0x0000001fff097819 */ /* 0x000fe20000011408 */
[----:B------:R-:W-:-:S02]  /*22e0*/  USEL UR6, URZ, 0x1, !UP0 ;  /* 0x000000013f067887 */ /* 0x000fc4000c000000 */
[----:B------:R-:W-:Y:S02]  /*22f0*/  UIMAD UR39, UR5, -0x1c, UR39 ;  /* 0xffffffe4052778a4 */ /* 0x000fe4000f8e0227 */
[----:B------:R-:W-:-:S04]  /*2300*/  ULOP3.LUT UR38, UR38, UR6, URZ, 0x3c, !UPT ;  /* 0x0000000626267292 */ /* 0x000fc8000f8e3c3f */
[----:B------:R-:W-:Y:S01]  /*2310*/  @UP1 ULOP3.LUT UR38, UR38, 0x1, UR5, 0x78, !UPT ;  /* 0x0000000126261892 */ /* 0x000fe2000f8e7805 */
[----:B-12---:R-:W-:Y:S11]  /*2320*/  @!P0 BRA `(.L_x_36) ;  /* 0x0000004000c48947 */ /* 0x006ff60003800000 */
.L_x_154:
[----:B-1----:R-:W-:Y:S01]  /*2330*/  IMAD.SHL.U32 R0, R19, 0x40, RZ ;  /* 0x0000004013007824 */ /* 0x002fe200078e00ff */
[----:B------:R-:W-:Y:S01]  /*2340*/  ULDC UR6, c[0x0][0x284] ;  /* 0x0000a10000067ab9 */ /* 0x000fe20000000800 */
[----:B------:R-:W-:Y:S01]  /*2350*/  IMAD.SHL.U32 R22, R22, 0x40, RZ ;  /* 0x0000004016167824 */ /* 0x000fe200078e00ff */
[----:B------:R-:W-:Y:S01]  /*2360*/  SHF.R.S32.HI R71, RZ, 0x1f, R2 ;  /* 0x0000001fff477819 */ /* 0x000fe20000011402 */
[----:B------:R-:W-:Y:S01]  /*2370*/  ULDC.64 UR4, c[0x0][0x5d0] ;  /* 0x0001740000047ab9 */ /* 0x000fe20000000a00 */
[----:B------:R-:W-:Y:S01]  /*2380*/  ISETP.GE.AND P0, PT, R0, UR6, PT ;  /* 0x0000000600007c0c */ /* 0x000fe2000bf06270 */
[----:B------:R-:W-:Y:S01]  /*2390*/  IMAD.WIDE.U32 R4, R2, UR4, R8 ;  /* 0x0000000402047c25 */ /* 0x000fe2000f8e0008 */
[----:B------:R-:W-:Y:S02]  /*23a0*/  SHF.R.S32.HI R70, RZ, 0x1f, R22 ;  /* 0x0000001fff467819 */ /* 0x000fe40000011416 */
[C---:B------:R-:W-:Y:S01]  /*23b0*/  ISETP.GE.OR P0, PT, R22.reuse, R15, P0 ;  /* 0x0000000f1600720c */ /* 0x040fe20000706670 */
[----:B------:R-:W-:Y:S01]  /*23c0*/  IMAD R3, R71, UR4, RZ ;  /* 0x0000000447037c24 */ /* 0x000fe2000f8e02ff */
[----:B------:R-:W-:-:S03]  /*23d0*/  IADD3 R4, P1, R22, R4, RZ ;  /* 0x0000000416047210 */ /* 0x000fc60007f3e0ff */
[----:B------:R-:W-:-:S05]  /*23e0*/  IMAD R3, R2, UR5, R3 ;  /* 0x0000000502037c24 */ /* 0x000fca000f8e0203 */
[----:B------:R-:W-:-:S03]  /*23f0*/  IADD3.X R5, R70, R5, R3, P1, !PT ;  /* 0x0000000546057210 */ /* 0x000fc60000ffe403 */
[----:B------:R-:W-:Y:S05]  /*2400*/  @P0 BRA `(.L_x_37) ;  /* 0x0000001c00200947 */ /* 0x000fea0003800000 */
[----:B------:R-:W1:Y:S01]  /*2410*/  LDC.64 R10, c[0x0][0x5c8] ;  /* 0x00017200ff0a7b82 */ /* 0x000e620000000a00 */
[----:B0-----:R-:W-:Y:S01]  /*2420*/  IMAD.WIDE R12, R19, 0x40, R60 ;  /* 0x00000040130c7825 */ /* 0x001fe200078e023c */
[----:B------:R-:W-:Y:S01]  /*2430*/  ULDC.64 UR4, c[0x0][0x5c0] ;  /* 0x0001700000047ab9 */ /* 0x000fe20000000a00 */
[----:B------:R-:W-:Y:S02]  /*2440*/  BSSY B0, `(.L_x_37) ;  /* 0x00001c4000007945 */ /* 0x000fe40003800000 */
[----:B------:R-:W-:Y:S02]  /*2450*/  IMAD.IADD R72, R67, 0x1, -R0 ;  /* 0x0000000143487824 */ /* 0x000fe400078e0a00 */
[-C--:B-1----:R-:W-:Y:S02]  /*2460*/  IMAD R3, R13, R10.reuse, RZ ;  /* 0x0000000a0d037224 */ /* 0x082fe400078e02ff */
[----:B------:R-:W-:-:S04]  /*2470*/  IMAD.WIDE.U32 R4, R12, R10, R4 ;  /* 0x0000000a0c047225 */ /* 0x000fc800078e0004 */
[----:B------:R-:W-:Y:S01]  /*2480*/  IMAD R3, R12, R11, R3 ;  /* 0x0000000b0c037224 */ /* 0x000fe200078e0203 */
[----:B------:R-:W-:-:S03]  /*2490*/  IADD3 R6, P0, R4, UR4, RZ ;  /* 0x0000000404067c10 */ /* 0x000fc6000ff1e0ff */
[----:B------:R-:W-:Y:S01]  /*24a0*/  IMAD.IADD R3, R5, 0x1, R3 ;  /* 0x0000000105037824 */ /* 0x000fe200078e0203 */
[----:B------:R-:W-:-:S04]  /*24b0*/  LEA R4, P1, R10, R6, 0x3 ;  /* 0x000000060a047211 */ /* 0x000fc800078218ff */
[----:B------:R-:W-:Y:S01]  /*24c0*/  IADD3.X R7, R3, UR5, RZ, P0, !PT ;  /* 0x0000000503077c10 */ /* 0x000fe200087fe4ff */
[----:B------:R-:W-:Y:S01]  /*24d0*/  IMAD R3, R62, -0x2, R15 ;  /* 0xfffffffe3e037824 */ /* 0x000fe200078e020f */
[----:B-----5:R-:W-:Y:S02]  /*24e0*/  ISETP.NE.AND P0, PT, R59, RZ, PT ;  /* 0x000000ff3b00720c */ /* 0x020fe40003f05270 */
[----:B------:R-:W-:Y:S01]  /*24f0*/  LEA.HI.X R5, R10, R7, R11, 0x3, P1 ;  /* 0x000000070a057211 */ /* 0x000fe200008f1c0b */
[----:B------:R-:W-:-:S10]  /*2500*/  IMAD.IADD R73, R3, 0x1, -R22 ;  /* 0x0000000103497824 */ /* 0x000fd400078e0a16 */
[----:B------:R-:W-:Y:S05]  /*2510*/  @!P0 BRA `(.L_x_38) ;  /* 0x0000001400188947 */ /* 0x000fea0003800000 */
[----:B------:R-:W0:Y:S01]  /*2520*/  LDC.64 R14, c[0x0][0x5b0] ;  /* 0x00016c00ff0e7b82 */ /* 0x000e220000000a00 */
[----:B------:R-:W-:Y:S01]  /*2530*/  ULDC.64 UR4, c[0x0][0x5b8] ;  /* 0x00016e0000047ab9 */ /* 0x000fe20000000a00 */
[----:B------:R-:W-:Y:S01]  /*2540*/  ISETP.GE.AND P3, PT, R73, 0x1, PT ;  /* 0x000000014900780c */ /* 0x000fe20003f66270 */
[----:B------:R-:W-:Y:S01]  /*2550*/  IMAD.WIDE.U32 R8, R2, UR4, R8 ;  /* 0x0000000402087c25 */ /* 0x000fe2000f8e0008 */
[----:B------:R-:W-:Y:S02]  /*2560*/  BSSY B1, `(.L_x_39) ;  /* 0x000000e000017945 */ /* 0x000fe40003800000 */
[----:B------:R-:W-:Y:S01]  /*2570*/  ISETP.LT.OR P1, PT, R72, 0x1, !P3 ;  /* 0x000000014800780c */ /* 0x000fe20005f21670 */
[----:B------:R-:W-:Y:S01]  /*2580*/  IMAD R3, R71, UR4, RZ ;  /* 0x0000000447037c24 */ /* 0x000fe2000f8e02ff */
[----:B------:R-:W1:Y:S01]  /*2590*/  LDC.64 R20, c[0x0][0x5a8] ;  /* 0x00016a00ff147b82 */ /* 0x000e620000000a00 */
[----:B------:R-:W-:Y:S02]  /*25a0*/  IADD3 R10, P0, R22, R8, RZ ;  /* 0x00000008160a7210 */ /* 0x000fe40007f1e0ff */
[----:B------:R-:W-:-:S05]  /*25b0*/  IMAD R3, R2, UR5, R3 ;  /* 0x0000000502037c24 */ /* 0x000fca000f8e0203 */
[----:B------:R-:W-:Y:S01]  /*25c0*/  IADD3.X R11, R70, R9, R3, P0, !PT ;  /* 0x00000009460b7210 */ /* 0x000fe200007fe403 */
[-C--:B0-----:R-:W-:Y:S02]  /*25d0*/  IMAD R0, R13, R14.reuse, RZ ;  /* 0x0000000e0d007224 */ /* 0x081fe400078e02ff */
[----:B------:R-:W-:-:S04]  /*25e0*/  IMAD.WIDE.U32 R2, R12, R14, R10 ;  /* 0x0000000e0c027225 */ /* 0x000fc800078e000a */
[----:B------:R-:W-:Y:S01]  /*25f0*/  IMAD R19, R12, R15, R0 ;  /* 0x0000000f0c137224 */ /* 0x000fe200078e0200 */
[----:B-1----:R-:W-:-:S04]  /*2600*/  IADD3 R2, P0, R2, R20, RZ ;  /* 0x0000001402027210 */ /* 0x002fc80007f1e0ff */
[----:B------:R-:W-:Y:S01]  /*2610*/  IADD3.X R3, R21, R3, R19, P0, !PT ;  /* 0x0000000315037210 */ /* 0x000fe200007fe413 */
[----:B------:R-:W-:Y:S08]  /*2620*/  @P1 BRA `(.L_x_40) ;  /* 0x0000000000041947 */ /* 0x000ff00003800000 */
[----:B------:R0:W5:Y:S02]  /*2630*/  LDG.E.U8 R68, desc[UR36][R2.64] ;  /* 0x0000002402447981 */ /* 0x000164000c1e1100 */
.L_x_40:
[----:B------:R-:W-:Y:S05]  /*2640*/  BSYNC B1 ;  /* 0x0000000000017941 */ /* 0x000fea0003800000 */
.L_x_39:
[----:B-----5:R-:W-:Y:S01]  /*2650*/  LOP3.LUT R0, R68, 0xffff, RZ, 0xc0, !PT ;  /* 0x0000ffff44007812 */ /* 0x020fe200078ec0ff */
[C---:B------:R-:W-:Y:S01]  /*2660*/  IMAD.SHL.U32 R8, R14.reuse, 0x8, RZ ;  /* 0x000000080e087824 */ /* 0x040fe200078e00ff */
[----:B------:R-:W-:Y:S01]  /*2670*/  SHF.L.U64.HI R9, R14, 0x3, R15 ;  /* 0x000000030e097819 */ /* 0x000fe2000001020f */
[----:B------:R-:W-:Y:S01]  /*2680*/  BSSY B1, `(.L_x_41) ;  /* 0x000000e000017945 */ /* 0x000fe20003800000 */
[----:B------:R-:W-:Y:S02]  /*2690*/  PRMT R0, R0, 0x8880, RZ ;  /* 0x0000888000007816 */ /* 0x000fe400000000ff */
[----:B------:R-:W-:Y:S01]  /*26a0*/  ISETP.GE.AND P2, PT, R73, 0x2, PT ;  /* 0x000000024900780c */ /* 0x000fe20003f46270 */
[----:B------:R-:W-:-:S03]  /*26b0*/  IMAD.WIDE.U32 R8, R12, R14, R8 ;  /* 0x0000000e0c087225 */ /* 0x000fc600078e0008 */
[----:B------:R-:W-:Y:S01]  /*26c0*/  ISETP.LT.OR P0, PT, R72, 0x1, !P2 ;  /* 0x000000014800780c */ /* 0x000fe20005701670 */
[----:B------:R-:W-:Y:S01]  /*26d0*/  IMAD R13, R0, R59, RZ ;  /* 0x0000003b000d7224 */ /* 0x000fe200078e02ff */
[----:B------:R-:W-:Y:S01]  /*26e0*/  IADD3 R8, P4, P5, R10, R20, R8 ;  /* 0x000000140a087210 */ /* 0x000fe20007d9e008 */
[----:B------:R-:W-:Y:S02]  /*26f0*/  IMAD.IADD R12, R19, 0x1, R9 ;  /* 0x00000001130c7824 */ /* 0x000fe400078e0209 */
[----:B------:R-:W-:-:S05]  /*2700*/  @!P1 IMAD R15, R24, R58, R13 ;  /* 0x0000003a180f9224 */ /* 0x000fca00078e020d */
[----:B------:R1:W-:Y:S03]  /*2710*/  @!P1 STG.E.U8 desc[UR36][R6.64], R15 ;  /* 0x0000000f06009986 */ /* 0x0003e6000c101124 */
[----:B------:R-:W-:Y:S05]  /*2720*/  @P0 BRA `(.L_x_42) ;  /* 0x00000000000c0947 */ /* 0x000fea0003800000 */
[----:B------:R-:W2:Y:S02]  /*2730*/  LDG.E.U8 R68, desc[UR36][R2.64+0x1] ;  /* 0x0000012402447981 */ /* 0x000ea4000c1e1100 */
[----:B--2---:R-:W-:-:S05]  /*2740*/  PRMT R0, R68, 0x8880, RZ ;  /* 0x0000888044007816 */ /* 0x004fca00000000ff */
[----:B------:R-:W-:-:S07]  /*2750*/  IMAD R13, R0, R59, RZ ;  /* 0x0000003b000d7224 */ /* 0x000fce00078e02ff */
.L_x_42:
[----:B------:R-:W-:Y:S05]  /*2760*/  BSYNC B1 ;  /* 0x0000000000017941 */ /* 0x000fea0003800000 */
.L_x_41:
[C---:B------:R-:W-:Y:S01]  /*2770*/  ISETP.LT.OR P3, PT, R72.reuse, 0x9, !P3 ;  /* 0x000000094800780c */ /* 0x040fe20005f61670 */
[----:B------:R-:W-:Y:S01]  /*2780*/  @!P0 IMAD R25, R25, R58, R13 ;  /* 0x0000003a19198224 */ /* 0x000fe200078e020d */
[----:B------:R-:W-:Y:S01]  /*2790*/  ISETP.GE.AND P1, PT, R73, 0x9, PT ;  /* 0x000000094900780c */ /* 0x000fe20003f26270 */
[----:B------:R-:W-:Y:S01]  /*27a0*/  BSSY B1, `(.L_x_43) ;  /* 0x000000b000017945 */ /* 0x000fe20003800000 */
[----:B------:R-:W-:Y:S02]  /*27b0*/  IADD3.X R9, R11, R21, R12, P4, P5 ;  /* 0x000000150b097210 */ /* 0x000fe400027ea40c */
[----:B------:R2:W-:Y:S01]  /*27c0*/  @!P0 STG.E.U8 desc[UR36][R6.64+0x1], R25 ;  /* 0x0000011906008986 */ /* 0x0005e2000c101124 */
[----:B------:R-:W-:Y:S02]  /*27d0*/  ISETP.GE.AND P0, PT, R73, 0xa, PT ;  /* 0x0000000a4900780c */ /* 0x000fe40003f06270 */
[C---:B------:R-:W-:Y:S02]  /*27e0*/  ISETP.LT.OR P2, PT, R72.reuse, 0x9, !P2 ;  /* 0x000000094800780c */ /* 0x040fe40005741670 */
[----:B------:R-:W-:-:S02]  /*27f0*/  ISETP.LT.OR P5, PT, R72, 0x1, !P1 ;  /* 0x000000014800780c */ /* 0x000fc40004fa1670 */
[----:B------:R-:W-:Y:S01]  /*2800*/  ISETP.LT.OR P4, PT, R72, 0x1, !P0 ;  /* 0x000000014800780c */ /* 0x000fe20004781670 */
[----:B------:R-:W-:-:S12]  /*2810*/  @P3 BRA `(.L_x_44) ;  /* 0x00000000000c3947 */ /* 0x000fd80003800000 */
[----:B------:R-:W3:Y:S02]  /*2820*/  LDG.E.U8 R68, desc[UR36][R8.64] ;  /* 0x0000002408447981 */ /* 0x000ee4000c1e1100 */
[----:B---3--:R-:W-:-:S05]  /*2830*/  PRMT R0, R68, 0x8880, RZ ;  /* 0x0000888044007816 */ /* 0x008fca00000000ff */
[----:B------:R-:W-:-:S07]  /*2840*/  IMAD R13, R0, R59, RZ ;  /* 0x0000003b000d7224 */ /* 0x000fce00078e02ff */
.L_x_44:
[----:B------:R-:W-:Y:S05]  /*2850*/  BSYNC B1 ;  /* 0x0000000000017941 */ /* 0x000fea0003800000 */
.L_x_43:
[----:B------:R-:W-:Y:S01]  /*2860*/  @!P3 IMAD R11, R26, R58, R13 ;  /* 0x0000003a1a0bb224 */ /* 0x000fe200078e020d */
[----:B------:R-:W-:Y:S04]  /*2870*/  BSSY B1, `(.L_x_45) ;  /* 0x0000006000017945 */ /* 0x000fe80003800000 */
[----:B------:R3:W-:Y:S01]  /*2880*/  @!P3 STG.E.U8 desc[UR36][R4.64], R11 ;  /* 0x0000000b0400b986 */ /* 0x0007e2000c101124 */
[----:B------:R-:W-:Y:S05]  /*2890*/  @P2 BRA `(.L_x_46) ;  /* 0x00000000000c2947 */ /* 0x000fea0003800000 */
[----:B------:R-:W4:Y:S02]  /*28a0*/  LDG.E.U8 R68, desc[UR36][R8.64+0x1] ;  /* 0x0000012408447981 */ /* 0x000f24000c1e1100 */
[----:B----4-:R-:W-:-:S05]  /*28b0*/  PRMT R0, R68, 0x8880, RZ ;  /* 0x0000888044007816 */ /* 0x010fca00000000ff */
[----:B------:R-:W-:-:S07]  /*28c0*/  IMAD R13, R0, R59, RZ ;  /* 0x0000003b000d7224 */ /* 0x000fce00078e02ff */
.L_x_46:
[----:B------:R-:W-:Y:S05]  /*28d0*/  BSYNC B1 ;  /* 0x0000000000017941 */ /* 0x000fea0003800000 */
.L_x_45:
[----:B------:R-:W-:Y:S01]  /*28e0*/  @!P2 IMAD R27, R27, R58, R13 ;  /* 0x0000003a1b1ba224 */ /* 0x000fe200078e020d */
[----:B------:R-:W-:Y:S04]  /*28f0*/  BSSY B1, `(.L_x_47) ;  /* 0x0000006000017945 */ /* 0x000fe80003800000 */
[----:B------:R4:W-:Y:S01]  /*2900*/  @!P2 STG.E.U8 desc[UR36][R4.64+0x1], R27 ;  /* 0x0000011b0400a986 */ /* 0x0009e2000c101124 */
[----:B------:R-:W-:Y:S05]  /*2910*/  @P5 BRA `(.L_x_48) ;  /* 0x00000000000c5947 */ /* 0x000fea0003800000 */
[----:B------:R-:W5:Y:S02]  /*2920*/  LDG.E.U8 R68, desc[UR36][R2.64+0x8] ;  /* 0x0000082402447981 */ /* 0x000f64000c1e1100 */
[----:B-----5:R-:W-:-:S05]  /*2930*/  PRMT R0, R68, 0x8880, RZ ;  /* 0x0000888044007816 */ /* 0x020fca00000000ff */
[----:B------:R-:W-:-:S07]  /*2940*/  IMAD R13, R0, R59, RZ ;  /* 0x0000003b000d7224 */ /* 0x000fce00078e02ff */
.L_x_48:
[----:B------:R-:W-:Y:S05]  /*2950*/  BSYNC B1 ;  /* 0x0000000000017941 */ /* 0x000fea0003800000 */
.L_x_47:
[----:B---3--:R-:W-:Y:S01]  /*2960*/  @!P5 IMAD R11, R28, R58, R13 ;  /* 0x0000003a1c0bd224 */ /* 0x008fe200078e020d */
[----:B------:R-:W-:Y:S04]  /*2970*/  BSSY B1, `(.L_x_49) ;  /* 0x0000006000017945 */ /* 0x000fe80003800000 */
[----:B------:R3:W-:Y:S01]  /*2980*/  @!P5 STG.E.U8 desc[UR36][R6.64+0x8], R11 ;  /* 0x0000080b0600d986 */ /* 0x0007e2000c101124 */
[----:B------:R-:W-:Y:S05]  /*2990*/  @P4 BRA `(.L_x_50) ;  /* 0x00000000000c4947 */ /* 0x000fea0003800000 */
[----:B------:R-:W5:Y:S02]  /*29a0*/  LDG.E.U8 R68, desc[UR36][R2.64+0x9] ;  /* 0x0000092402447981 */ /* 0x000f64000c1e1100 */
[----:B-----5:R-:W-:-:S05]  /*29b0*/  PRMT R0, R68, 0x8880, RZ ;  /* 0x0000888044007816 */ /* 0x020fca00000000ff */
[----:B------:R-:W-:-:S07]  /*29c0*/  IMAD R13, R0, R59, RZ ;  /* 0x0000003b000d7224 */ /* 0x000fce00078e02ff */
.L_x_50:
[----:B------:R-:W-:Y:S05]  /*29d0*/  BSYNC B1 ;  /* 0x0000000000017941 */ /* 0x000fea0003800000 */
.L_x_49:
[C---:B------:R-:W-:Y:S01]  /*29e0*/  ISETP.LT.OR P1, PT, R72.reuse, 0x9, !P1 ;  /* 0x000000094800780c */ /* 0x040fe20004f21670 */
[----:B------:R-:W-:Y:S01]  /*29f0*/  @!P4 IMAD R29, R29, R58, R13 ;  /* 0x0000003a1d1dc224 */ /* 0x000fe200078e020d */
[C---:B------:R-:W-:Y:S01]  /*2a00*/  ISETP.GE.AND P3, PT, R73.reuse, 0x11, PT ;  /* 0x000000114900780c */ /* 0x040fe20003f66270 */
[----:B------:R-:W-:Y:S01]  /*2a10*/  BSSY B1, `(.L_x_51) ;  /* 0x000000a000017945 */ /* 0x000fe20003800000 */
[----:B------:R-:W-:Y:S02]  /*2a20*/  ISETP.GE.AND P2, PT, R73, 0x12, PT ;  /* 0x000000124900780c */ /* 0x000fe40003f46270 */
[----:B------:R0:W-:Y:S01]  /*2a30*/  @!P4 STG.E.U8 desc[UR36][R6.64+0x9], R29 ;  /* 0x0000091d0600c986 */ /* 0x0001e2000c101124 */
[C---:B------:R-:W-:Y:S02]  /*2a40*/  ISETP.LT.OR P0, PT, R72.reuse, 0x9, !P0 ;  /* 0x000000094800780c */ /* 0x040fe40004701670 */
[C---:B------:R-:W-:Y:S02]  /*2a50*/  ISETP.LT.OR P5, PT, R72.reuse, 0x1, !P3 ;  /* 0x000000014800780c */ /* 0x040fe40005fa1670 */
[----:B------:R-:W-:-:S02]  /*2a60*/  ISETP.LT.OR P4, PT, R72, 0x1, !P2 ;  /* 0x000000014800780c */ /* 0x000fc40005781670 */
[----:B------:R-:W-:Y:S11]  /*2a70*/  @P1 BRA `(.L_x_52) ;  /* 0x00000000000c1947 */ /* 0x000ff60003800000 */
[----:B------:R-:W5:Y:S02]  /*2a80*/  LDG.E.U8 R68, desc[UR36][R8.64+0x8] ;  /* 0x0000082408447981 */ /* 0x000f64000c1e1100 */
[----:B-----5:R-:W-:-:S05]  /*2a90*/  PRMT R0, R68, 0x8880, RZ ;  /* 0x0000888044007816 */ /* 0x020fca00000000ff */
[----:B------:R-:W-:-:S07]  /*2aa0*/  IMAD R13, R0, R59, RZ ;  /* 0x0000003b000d7224 */ /* 0x000fce00078e02ff */
.L_x_52:
[----:B------:R-:W-:Y:S05]  /*2ab0*/  BSYNC B1 ;  /* 0x0000000000017941 */ /* 0x000fea0003800000 */
.L_x_51:
[----:B---3--:R-:W-:Y:S01]  /*2ac0*/  @!P1 IMAD R11, R30, R58, R13 ;  /* 0x0000003a1e0b9224 */ /* 0x008fe200078e020d */
[----:B------:R-:W-:Y:S04]  /*2ad0*/  BSSY B1, `(.L_x_53) ;  /* 0x0000006000017945 */ /* 0x000fe80003800000 */
[----:B------:R3:W-:Y:S01]  /*2ae0*/  @!P1 STG.E.U8 desc[UR36][R4.64+0x8], R11 ;  /* 0x0000080b04009986 */ /* 0x0007e2000c101124 */
[----:B------:R-:W-:Y:S05]  /*2af0*/  @P0 BRA `(.L_x_54) ;  /* 0x00000000000c0947 */ /* 0x000fea0003800000 */
[----:B------:R-:W5:Y:S02]  /*2b00*/  LDG.E.U8 R68, desc[UR36][R8.64+0x9] ;  /* 0x0000092408447981 */ /* 0x000f64000c1e1100 */
[----:B-----5:R-:W-:-:S05]  /*2b10*/  PRMT R0, R68, 0x8880, RZ ;  /* 0x0000888044007816 */ /* 0x020fca00000000ff */
[----:B------:R-:W-:-:S07]  /*2b20*/  IMAD R13, R0, R59, RZ ;  /* 0x0000003b000d7224 */ /* 0x000fce00078e02ff */
.L_x_54:
[----:B------:R-:W-:Y:S05]  /*2b30*/  BSYNC B1 ;  /* 0x0000000000017941 */ /* 0x000fea0003800000 */
.L_x_53:
[----:B------:R-:W-:Y:S01]  /*2b40*/  @!P0 IMAD R31, R31, R58, R13 ;  /* 0x0000003a1f1f8224 */ /* 0x000fe200078e020d */
[----:B------:R-:W-:Y:S04]  /*2b50*/  BSSY B1, `(.L_x_55) ;  /* 0x0000006000017945 */ /* 0x000fe80003800000 */
[----:B------:R0:W-:Y:S01]  /*2b60*/  @!P0 STG.E.U8 desc[UR36][R4.64+0x9], R31 ;  /* 0x0000091f04008986 */ /* 0x0001e2000c101124 */
[----:B------:R-:W-:Y:S05]  /*2b70*/  @P5 BRA `(.L_x_56) ;  /* 0x00000000000c5947 */ /* 0x000fea0003800000 */
[----:B------:R-:W5:Y:S02]  /*2b80*/  LDG.E.U8 R68, desc[UR36][R2.64+0x10] ;  /* 0x0000102402447981 */ /* 0x000f64000c1e1100 */
[----:B-----5:R-:W-:-:S05]  /*2b90*/  PRMT R0, R68, 0x8880, RZ ;  /* 0x0000888044007816 */ /* 0x020fca00000000ff */
[----:B------:R-:W-:-:S07]  /*2ba0*/  IMAD R13, R0, R59, RZ ;  /* 0x0000003b000d7224 */ /* 0x000fce00078e02ff */
.L_x_56:
[----:B------:R-:W-:Y:S05]  /*2bb0*/  BSYNC B1 ;  /* 0x0000000000017941 */ /* 0x000fea0003800000 */
.L_x_55:
[----:B---3--:R-:W-:Y:S01]  /*2bc0*/  @!P5 IMAD R11, R32, R58, R13 ;  /* 0x0000003a200bd224 */ /* 0x008fe200078e020d */
[----:B------:R-:W-:Y:S04]  /*2bd0*/  BSSY B1, `(.L_x_57) ;  /* 0x0000006000017945 */ /* 0x000fe80003800000 */
[----:B------:R3:W-:Y:S01]  /*2be0*/  @!P5 STG.E.U8 desc[UR36][R6.64+0x10], R11 ;  /* 0x0000100b0600d986 */ /* 0x0007e2000c101124 */
[----:B------:R-:W-:Y:S05]  /*2bf0*/  @P4 BRA `(.L_x_58) ;  /* 0x00000000000c4947 */ /* 0x000fea0003800000 */
[----:B------:R-:W5:Y:S02]  /*2c00*/  LDG.E.U8 R68, desc[UR36][R2.64+0x11] ;  /* 0x0000112402447981 */ /* 0x000f64000c1e1100 */
[----:B-----5:R-:W-:-:S05]  /*2c10*/  PRMT R0, R68, 0x8880, RZ ;  /* 0x0000888044007816 */ /* 0x020fca00000000ff */
[----:B------:R-:W-:-:S07]  /*2c20*/  IMAD R13, R0, R59, RZ ;  /* 0x0000003b000d7224 */ /* 0x000fce00078e02ff */
.L_x_58:
[----:B------:R-:W-:Y:S05]  /*2c30*/  BSYNC B1 ;  /* 0x0000000000017941 */ /* 0x000fea0003800000 */
.L_x_57:
        /* <DEDUP_REMOVED lines=13> */
.L_x_60:
[----:B------:R-:W-:Y:S05]  /*2d10*/  BSYNC B1 ;  /* 0x0000000000017941 */ /* 0x000fea0003800000 */
.L_x_59:
[----:B---3--:R-:W-:Y:S01]  /*2d20*/  @!P3 IMAD R11, R34, R58, R13 ;  /* 0x0000003a220bb224 */ /* 0x008fe200078e020d */
[----:B------:R-:W-:Y:S04]  /*2d30*/  BSSY B1, `(.L_x_61) ;  /* 0x0000006000017945 */ /* 0x000fe80003800000 */
[----:B------:R3:W-:Y:S01]  /*2d40*/  @!P3 STG.E.U8 desc[UR36][R4.64+0x10], R11 ;  /* 0x0000100b0400b986 */ /* 0x0007e2000c101124 */
[----:B------:R-:W-:Y:S05]  /*2d50*/  @P2 BRA `(.L_x_62) ;  /* 0x00000000000c2947 */ /* 0x000fea0003800000 */
[----:B------:R-:W5:Y:S02]  /*2d60*/  LDG.E.U8 R68, desc[UR36][R8.64+0x11] ;  /* 0x0000112408447981 */ /* 0x000f64000c1e1100 */
[----:B-----5:R-:W-:-:S05]  /*2d70*/  PRMT R0, R68, 0x8880, RZ ;  /* 0x0000888044007816 */ /* 0x020fca00000000ff */
[----:B------:R-:W-:-:S07]  /*2d80*/  IMAD R13, R0, R59, RZ ;  /* 0x0000003b000d7224 */ /* 0x000fce00078e02ff */
.L_x_62:
[----:B------:R-:W-:Y:S05]  /*2d90*/  BSYNC B1 ;  /* 0x0000000000017941 */ /* 0x000fea0003800000 */
.L_x_61:
[----:B------:R-:W-:Y:S01]  /*2da0*/  @!P2 IMAD R35, R35, R58, R13 ;  /* 0x0000003a2323a224 */ /* 0x000fe200078e020d */
[----:B------:R-:W-:Y:S04]  /*2db0*/  BSSY B1, `(.L_x_63) ;  /* 0x0000006000017945 */ /* 0x000fe80003800000 */
[----:B------:R0:W-:Y:S01]  /*2dc0*/  @!P2 STG.E.U8 desc[UR36][R4.64+0x11], R35 ;  /* 0x000011230400a986 */ /* 0x0001e2000c101124 */
[----:B------:R-:W-:Y:S05]  /*2dd0*/  @P5 BRA `(.L_x_64) ;  /* 0x00000000000c5947 */ /* 0x000fea0003800000 */
[----:B------:R-:W5:Y:S02]  /*2de0*/  LDG.E.U8 R68, desc[UR36][R2.64+0x18] ;  /* 0x0000182402447981 */ /* 0x000f64000c1e1100 */
[----:B-----5:R-:W-:-:S05]  /*2df0*/  PRMT R0, R68, 0x8880, RZ ;  /* 0x0000888044007816 */ /* 0x020fca00000000ff */
[----:B------:R-:W-:-:S07]  /*2e00*/  IMAD R13, R0, R59, RZ ;  /* 0x0000003b000d7224 */ /* 0x000fce00078e02ff */
.L_x_64:
[----:B------:R-:W-:Y:S05]  /*2e10*/  BSYNC B1 ;  /* 0x0000000000017941 */ /* 0x000fea0003800000 */
.L_x_63:
[----:B---3--:R-:W-:Y:S01]  /*2e20*/  @!P5 IMAD R11, R36, R58, R13 ;  /* 0x0000003a240bd224 */ /* 0x008fe200078e020d */
[----:B------:R-:W-:Y:S04]  /*2e30*/  BSSY B1, `(.L_x_65) ;  /* 0x0000006000017945 */ /* 0x000fe80003800000 */
[----:B------:R3:W-:Y:S01]  /*2e40*/  @!P5 STG.E.U8 desc[UR36][R6.64+0x18], R11 ;  /* 0x0000180b0600d986 */ /* 0x0007e2000c101124 */
[----:B------:R-:W-:Y:S05]  /*2e50*/  @P4 BRA `(.L_x_66) ;  /* 0x00000000000c4947 */ /* 0x000fea0003800000 */
[----:B------:R-:W5:Y:S02]  /*2e60*/  LDG.E.U8 R68, desc[UR36][R2.64+0x19] ;  /* 0x0000192402447981 */ /* 0x000f64000c1e1100 */
[----:B-----5:R-:W-:-:S05]  /*2e70*/  PRMT R0, R68, 0x8880, RZ ;  /* 0x0000888044007816 */ /* 0x020fca00000000ff */
[----:B------:R-:W-:-:S07]  /*2e80*/  IMAD R13, R0, R59, RZ ;  /* 0x0000003b000d7224 */ /* 0x000fce00078e02ff */
.L_x_66:
[----:B------:R-:W-:Y:S05]  /*2e90*/  BSYNC B1 ;  /* 0x0000000000017941 */ /* 0x000fea0003800000 */
.L_x_65:
        /* <DEDUP_REMOVED lines=13> */
.L_x_68:
[----:B------:R-:W-:Y:S05]  /*2f70*/  BSYNC B1 ;  /* 0x0000000000017941 */ /* 0x000fea0003800000 */
.L_x_67:
[----:B---3--:R-:W-:Y:S01]  /*2f80*/  @!P1 IMAD R11, R38, R58, R13 ;  /* 0x0000003a260b9224 */ /* 0x008fe200078e020d */
[----:B------:R-:W-:Y:S04]  /*2f90*/  BSSY B1, `(.L_x_69) ;  /* 0x0000006000017945 */ /* 0x000fe80003800000 */
[----:B------:R3:W-:Y:S01]  /*2fa0*/  @!P1 STG.E.U8 desc[UR36][R4.64+0x18], R11 ;  /* 0x0000180b04009986 */ /* 0x0007e2000c101124 */
[----:B------:R-:W-:Y:S05]  /*2fb0*/  @P4 BRA `(.L_x_70) ;  /* 0x00000000000c4947 */ /* 0x000fea0003800000 */
[----:B------:R-:W5:Y:S02]  /*2fc0*/  LDG.E.U8 R68, desc[UR36][R8.64+0x19] ;  /* 0x0000192408447981 */ /* 0x000f64000c1e1100 */
[----:B-----5:R-:W-:-:S05]  /*2fd0*/  PRMT R0, R68, 0x8880, RZ ;  /* 0x0000888044007816 */ /* 0x020fca00000000ff */
[----:B------:R-:W-:-:S07]  /*2fe0*/  IMAD R13, R0, R59, RZ ;  /* 0x0000003b000d7224 */ /* 0x000fce00078e02ff */
.L_x_70:
[----:B------:R-:W-:Y:S05]  /*2ff0*/  BSYNC B1 ;  /* 0x0000000000017941 */ /* 0x000fea0003800000 */
.L_x_69:
[----:B------:R-:W-:Y:S01]  /*3000*/  @!P4 IMAD R39, R39, R58, R13 ;  /* 0x0000003a2727c224 */ /* 0x000fe200078e020d */
[----:B------:R-:W-:Y:S04]  /*3010*/  BSSY B1, `(.L_x_71) ;  /* 0x0000006000017945 */ /* 0x000fe80003800000 */
[----:B------:R0:W-:Y:S01]  /*3020*/  @!P4 STG.E.U8 desc[UR36][R4.64+0x19], R39 ;  /* 0x000019270400c986 */ /* 0x0001e2000c101124 */
[----:B------:R-:W-:Y:S05]  /*3030*/  @P5 BRA `(.L_x_72) ;  /* 0x00000000000c5947 */ /* 0x000fea0003800000 */
[----:B------:R-:W5:Y:S02]  /*3040*/  LDG.E.U8 R68, desc[UR36][R2.64+0x20] ;  /* 0x0000202402447981 */ /* 0x000f64000c1e1100 */
[----:B-----5:R-:W-:-:S05]  /*3050*/  PRMT R0, R68, 0x8880, RZ ;  /* 0x0000888044007816 */ /* 0x020fca00000000ff */
[----:B------:R-:W-:-:S07]  /*3060*/  IMAD R13, R0, R59, RZ ;  /* 0x0000003b000d7224 */ /* 0x000fce00078e02ff */
.L_x_72:
[----:B------:R-:W-:Y:S05]  /*3070*/  BSYNC B1 ;  /* 0x0000000000017941 */ /* 0x000fea0003800000 */
.L_x_71:
[----:B---3--:R-:W-:Y:S01]  /*3080*/  @!P5 IMAD R11, R40, R58, R13 ;  /* 0x0000003a280bd224 */ /* 0x008fe200078e020d */
[----:B------:R-:W-:Y:S04]  /*3090*/  BSSY B1, `(.L_x_73) ;  /* 0x0000006000017945 */ /* 0x000fe80003800000 */
[----:B------:R3:W-:Y:S01]  /*30a0*/  @!P5 STG.E.U8 desc[UR36][R6.64+0x20], R11 ;  /* 0x0000200b0600d986 */ /* 0x0007e2000c101124 */
[----:B------:R-:W-:Y:S05]  /*30b0*/  @P0 BRA `(.L_x_74) ;  /* 0x00000000000c0947 */ /* 0x000fea0003800000 */
[----:B------:R-:W5:Y:S02]  /*30c0*/  LDG.E.U8 R68, desc[UR36][R2.64+0x21] ;  /* 0x0000212402447981 */ /* 0x000f64000c1e1100 */
[----:B-----5:R-:W-:-:S05]  /*30d0*/  PRMT R0, R68, 0x8880, RZ ;  /* 0x0000888044007816 */ /* 0x020fca00000000ff */
[----:B------:R-:W-:-:S07]  /*30e0*/  IMAD R13, R0, R59, RZ ;  /* 0x0000003b000d7224 */ /* 0x000fce00078e02ff */
.L_x_74:
[----:B------:R-:W-:Y:S05]  /*30f0*/  BSYNC B1 ;  /* 0x0000000000017941 */ /* 0x000fea0003800000 */
.L_x_73:
        /* <DEDUP_REMOVED lines=13> */
.L_x_76:
[----:B------:R-:W-:Y:S05]  /*31d0*/  BSYNC B1 ;  /* 0x0000000000017941 */ /* 0x000fea0003800000 */
.L_x_75:
[----:B---3--:R-:W-:Y:S01]  /*31e0*/  @!P3 IMAD R11, R42, R58, R13 ;  /* 0x0000003a2a0bb224 */ /* 0x008fe200078e020d */
[----:B------:R-:W-:Y:S04]  /*31f0*/  BSSY B1, `(.L_x_77) ;  /* 0x0000006000017945 */ /* 0x000fe80003800000 */
[----:B------:R3:W-:Y:S01]  /*3200*/  @!P3 STG.E.U8 desc[UR36][R4.64+0x20], R11 ;  /* 0x0000200b0400b986 */ /* 0x0007e2000c101124 */
[----:B------:R-:W-:Y:S05]  /*3210*/  @P2 BRA `(.L_x_78) ;  /* 0x00000000000c2947 */ /* 0x000fea0003800000 */
[----:B------:R-:W5:Y:S02]  /*3220*/  LDG.E.U8 R68, desc[UR36][R8.64+0x21] ;  /* 0x0000212408447981 */ /* 0x000f64000c1e1100 */
[----:B-----5:R-:W-:-:S05]  /*3230*/  PRMT R0, R68, 0x8880, RZ ;  /* 0x0000888044007816 */ /* 0x020fca00000000ff */
[----:B------:R-:W-:-:S07]  /*3240*/  IMAD R13, R0, R59, RZ ;  /* 0x0000003b000d7224 */ /* 0x000fce00078e02ff */
.L_x_78:
[----:B------:R-:W-:Y:S05]  /*3250*/  BSYNC B1 ;  /* 0x0000000000017941 */ /* 0x000fea0003800000 */
.L_x_77:
[----:B------:R-:W-:Y:S01]  /*3260*/  @!P2 IMAD R43, R43, R58, R13 ;  /* 0x0000003a2b2ba224 */ /* 0x000fe200078e020d */
[----:B------:R-:W-:Y:S04]  /*3270*/  BSSY B1, `(.L_x_79) ;  /* 0x0000006000017945 */ /* 0x000fe80003800000 */
[----:B------:R0:W-:Y:S01]  /*3280*/  @!P2 STG.E.U8 desc[UR36][R4.64+0x21], R43 ;  /* 0x0000212b0400a986 */ /* 0x0001e2000c101124 */
[----:B------:R-:W-:Y:S05]  /*3290*/  @P0 BRA `(.L_x_80) ;  /* 0x00000000000c0947 */ /* 0x000fea0003800000 */
[----:B------:R-:W5:Y:S02]  /*32a0*/  LDG.E.U8 R68, desc[UR36][R2.64+0x28] ;  /* 0x0000282402447981 */ /* 0x000f64000c1e1100 */
[----:B-----5:R-:W-:-:S05]  /*32b0*/  PRMT R0, R68, 0x8880, RZ ;  /* 0x0000888044007816 */ /* 0x020fca00000000ff */
[----:B------:R-:W-:-:S07]  /*32c0*/  IMAD R13, R0, R59, RZ ;  /* 0x0000003b000d7224 */ /* 0x000fce00078e02ff */
.L_x_80:
[----:B------:R-:W-:Y:S05]  /*32d0*/  BSYNC B1 ;  /* 0x0000000000017941 */ /* 0x000fea0003800000 */
.L_x_79:
[----:B---3--:R-:W-:Y:S01]  /*32e0*/  @!P0 IMAD R11, R44, R58, R13 ;  /* 0x0000003a2c0b8224 */ /* 0x008fe200078e020d */
[----:B------:R-:W-:Y:S04]  /*32f0*/  BSSY B1, `(.L_x_81) ;  /* 0x0000006000017945 */ /* 0x000fe80003800000 */
[----:B------:R3:W-:Y:S01]  /*3300*/  @!P0 STG.E.U8 desc[UR36][R6.64+0x28], R11 ;  /* 0x0000280b06008986 */ /* 0x0007e2000c101124 */
[----:B------:R-:W-:Y:S05]  /*3310*/  @P5 BRA `(.L_x_82) ;  /* 0x00000000000c5947 */ /* 0x000fea0003800000 */
[----:B------:R-:W5:Y:S02]  /*3320*/  LDG.E.U8 R68, desc[UR36][R2.64+0x29] ;  /* 0x0000292402447981 */ /* 0x000f64000c1e1100 */
[----:B-----5:R-:W-:-:S05]  /*3330*/  PRMT R0, R68, 0x8880, RZ ;  /* 0x0000888044007816 */ /* 0x020fca00000000ff */
[----:B------:R-:W-:-:S07]  /*3340*/  IMAD R13, R0, R59, RZ ;  /* 0x0000003b000d7224 */ /* 0x000fce00078e02ff */
.L_x_82:
[----:B------:R-:W-:Y:S05]  /*3350*/  BSYNC B1 ;  /* 0x0000000000017941 */ /* 0x000fea0003800000 */
.L_x_81:
        /* <DEDUP_REMOVED lines=13> */
.L_x_84:
[----:B------:R-:W-:Y:S05]  /*3430*/  BSYNC B1 ;  /* 0x0000000000017941 */ /* 0x000fea0003800000 */
.L_x_83:
[----:B---3--:R-:W-:Y:S01]  /*3440*/  @!P4 IMAD R11, R46, R58, R13 ;  /* 0x0000003a2e0bc224 */ /* 0x008fe200078e020d */
[----:B------:R-:W-:Y:S04]  /*3450*/  BSSY B1, `(.L_x_85) ;  /* 0x0000006000017945 */ /* 0x000fe80003800000 */
[----:B------:R3:W-:Y:S01]  /*3460*/  @!P4 STG.E.U8 desc[UR36][R4.64+0x28], R11 ;  /* 0x0000280b0400c986 */ /* 0x0007e2000c101124 */
[----:B------:R-:W-:Y:S05]  /*3470*/  @P1 BRA `(.L_x_86) ;  /* 0x00000000000c1947 */ /* 0x000fea0003800000 */
[----:B------:R-:W5:Y:S02]  /*3480*/  LDG.E.U8 R68, desc[UR36][R8.64+0x29] ;  /* 0x0000292408447981 */ /* 0x000f64000c1e1100 */
[----:B-----5:R-:W-:-:S05]  /*3490*/  PRMT R0, R68, 0x8880, RZ ;  /* 0x0000888044007816 */ /* 0x020fca00000000ff */
[----:B------:R-:W-:-:S07]  /*34a0*/  IMAD R13, R0, R59, RZ ;  /* 0x0000003b000d7224 */ /* 0x000fce00078e02ff */
.L_x_86:
[----:B------:R-:W-:Y:S05]  /*34b0*/  BSYNC B1 ;  /* 0x0000000000017941 */ /* 0x000fea0003800000 */
.L_x_85:
[----:B------:R-:W-:Y:S01]  /*34c0*/  @!P1 IMAD R47, R47, R58, R13 ;  /* 0x0000003a2f2f9224 */ /* 0x000fe200078e020d */
[----:B------:R-:W-:Y:S04]  /*34d0*/  BSSY B1, `(.L_x_87) ;  /* 0x0000006000017945 */ /* 0x000fe80003800000 */
[----:B------:R0:W-:Y:S01]  /*34e0*/  @!P1 STG.E.U8 desc[UR36][R4.64+0x29], R47 ;  /* 0x0000292f04009986 */ /* 0x0001e2000c101124 */
[----:B------:R-:W-:Y:S05]  /*34f0*/  @P3 BRA `(.L_x_88) ;  /* 0x00000000000c3947 */ /* 0x000fea0003800000 */
[----:B------:R-:W5:Y:S02]  /*3500*/  LDG.E.U8 R68, desc[UR36][R2.64+0x30] ;  /* 0x0000302402447981 */ /* 0x000f64000c1e1100 */
[----:B-----5:R-:W-:-:S05]  /*3510*/  PRMT R0, R68, 0x8880, RZ ;  /* 0x0000888044007816 */ /* 0x020fca00000000ff */
[----:B------:R-:W-:-:S07]  /*3520*/  IMAD R13, R0, R59, RZ ;  /* 0x0000003b000d7224 */ /* 0x000fce00078e02ff */
.L_x_88:
[----:B------:R-:W-:Y:S05]  /*3530*/  BSYNC B1 ;  /* 0x0000000000017941 */ /* 0x000fea0003800000 */
.L_x_87:
[----:B---3--:R-:W-:Y:S01]  /*3540*/  @!P3 IMAD R11, R48, R58, R13 ;  /* 0x0000003a300bb224 */ /* 0x008fe200078e020d */
[----:B------:R-:W-:Y:S04]  /*3550*/  BSSY B1, `(.L_x_89) ;  /* 0x0000006000017945 */ /* 0x000fe80003800000 */
[----:B------:R3:W-:Y:S01]  /*3560*/  @!P3 STG.E.U8 desc[UR36][R6.64+0x30], R11 ;  /* 0x0000300b0600b986 */ /* 0x0007e2000c101124 */
[----:B------:R-:W-:Y:S05]  /*3570*/  @P5 BRA `(.L_x_90) ;  /* 0x00000000000c5947 */ /* 0x000fea0003800000 */
[----:B------:R-:W5:Y:S02]  /*3580*/  LDG.E.U8 R68, desc[UR36][R2.64+0x31] ;  /* 0x0000312402447981 */ /* 0x000f64000c1e1100 */
[----:B-----5:R-:W-:-:S05]  /*3590*/  PRMT R0, R68, 0x8880, RZ ;  /* 0x0000888044007816 */ /* 0x020fca00000000ff */
[----:B------:R-:W-:-:S07]  /*35a0*/  IMAD R13, R0, R59, RZ ;  /* 0x0000003b000d7224 */ /* 0x000fce00078e02ff */
.L_x_90:
[----:B------:R-:W-:Y:S05]  /*35b0*/  BSYNC B1 ;  /* 0x0000000000017941 */ /* 0x000fea0003800000 */
.L_x_89:
        /* <DEDUP_REMOVED lines=9> */
[----:B------:R-:W-:Y:S01]  /*3650*/  ISETP.LT.OR P3, PT, R72, 0x9, !P3 ;  /* 0x000000094800780c */ /* 0x000fe20005f61670 */
[----:B------:R-:W-:-:S12]  /*3660*/  @P2 BRA `(.L_x_92) ;  /* 0x00000000000c2947 */ /* 0x000fd80003800000 */
[----:B------:R-:W5:Y:S02]  /*3670*/  LDG.E.U8 R68, desc[UR36][R8.64+0x30] ;  /* 0x0000302408447981 */ /* 0x000f64000c1e1100 */
[----:B-----5:R-:W-:-:S05]  /*3680*/  PRMT R0, R68, 0x8880, RZ ;  /* 0x0000888044007816 */ /* 0x020fca00000000ff */
[----:B------:R-:W-:-:S07]  /*3690*/  IMAD R13, R0, R59, RZ ;  /* 0x0000003b000d7224 */ /* 0x000fce00078e02ff */
.L_x_92:
[----:B------:R-:W-:Y:S05]  /*36a0*/  BSYNC B1 ;  /* 0x0000000000017941 */ /* 0x000fea0003800000 */
.L_x_91:
[----:B---3--:R-:W-:Y:S01]  /*36b0*/  @!P2 IMAD R11, R50, R58, R13 ;  /* 0x0000003a320ba224 */ /* 0x008fe200078e020d */
[----:B------:R-:W-:Y:S04]  /*36c0*/  BSSY B1, `(.L_x_93) ;  /* 0x0000006000017945 */ /* 0x000fe80003800000 */
[----:B------:R3:W-:Y:S01]  /*36d0*/  @!P2 STG.E.U8 desc[UR36][R4.64+0x30], R11 ;  /* 0x0000300b0400a986 */ /* 0x0007e2000c101124 */
[----:B------:R-:W-:Y:S05]  /*36e0*/  @P0 BRA `(.L_x_94) ;  /* 0x00000000000c0947 */ /* 0x000fea0003800000 */
[----:B------:R-:W5:Y:S02]  /*36f0*/  LDG.E.U8 R68, desc[UR36][R8.64+0x31] ;  /* 0x0000312408447981 */ /* 0x000f64000c1e1100 */
[----:B-----5:R-:W-:-:S05]  /*3700*/  PRMT R0, R68, 0x8880, RZ ;  /* 0x0000888044007816 */ /* 0x020fca00000000ff */
[----:B------:R-:W-:-:S07]  /*3710*/  IMAD R13, R0, R59, RZ ;  /* 0x0000003b000d7224 */ /* 0x000fce00078e02ff */
.L_x_94:
[----:B------:R-:W-:Y:S05]  /*3720*/  BSYNC B1 ;  /* 0x0000000000017941 */ /* 0x000fea0003800000 */
.L_x_93:
[----:B------:R-:W-:Y:S01]  /*3730*/  @!P0 IMAD R51, R51, R58, R13 ;  /* 0x0000003a33338224 */ /* 0x000fe200078e020d */
[----:B------:R-:W-:Y:S04]  /*3740*/  BSSY B1, `(.L_x_95) ;  /* 0x0000006000017945 */ /* 0x000fe80003800000 */
[----:B------:R0:W-:Y:S01]  /*3750*/  @!P0 STG.E.U8 desc[UR36][R4.64+0x31], R51 ;  /* 0x0000313304008986 */ /* 0x0001e2000c101124 */
[----:B------:R-:W-:Y:S05]  /*3760*/  @P5 BRA `(.L_x_96) ;  /* 0x00000000000c5947 */ /* 0x000fea0003800000 */
[----:B------:R-:W5:Y:S02]  /*3770*/  LDG.E.U8 R68, desc[UR36][R2.64+0x38] ;  /* 0x0000382402447981 */ /* 0x000f64000c1e1100 */
[----:B-----5:R-:W-:-:S05]  /*3780*/  PRMT R0, R68, 0x8880, RZ ;  /* 0x0000888044007816 */ /* 0x020fca00000000ff */
[----:B------:R-:W-:-:S07]  /*3790*/  IMAD R13, R0, R59, RZ ;  /* 0x0000003b000d7224 */ /* 0x000fce00078e02ff */
.L_x_96:
[----:B------:R-:W-:Y:S05]  /*37a0*/  BSYNC B1 ;  /* 0x0000000000017941 */ /* 0x000fea0003800000 */
.L_x_95:
[----:B---3--:R-:W-:Y:S01]  /*37b0*/  @!P5 IMAD R11, R52, R58, R13 ;  /* 0x0000003a340bd224 */ /* 0x008fe200078e020d */
[----:B------:R-:W-:Y:S04]  /*37c0*/  BSSY B1, `(.L_x_97) ;  /* 0x0000006000017945 */ /* 0x000fe80003800000 */
[----:B------:R3:W-:Y:S01]  /*37d0*/  @!P5 STG.E.U8 desc[UR36][R6.64+0x38], R11 ;  /* 0x0000380b0600d986 */ /* 0x0007e2000c101124 */
[----:B------:R-:W-:Y:S05]  /*37e0*/  @P4 BRA `(.L_x_98) ;  /* 0x00000000000c4947 */ /* 0x000fea0003800000 */
[----:B------:R-:W5:Y:S02]  /*37f0*/  LDG.E.U8 R68, desc[UR36][R2.64+0x39] ;  /* 0x0000392402447981 */ /* 0x000f64000c1e1100 */
[----:B-----5:R-:W-:-:S05]  /*3800*/  PRMT R0, R68, 0x8880, RZ ;  /* 0x0000888044007816 */ /* 0x020fca00000000ff */
[----:B------:R-:W-:-:S07]  /*3810*/  IMAD R13, R0, R59, RZ ;  /* 0x0000003b000d7224 */ /* 0x000fce00078e02ff */
.L_x_98:
[----:B------:R-:W-:Y:S05]  /*3820*/  BSYNC B1 ;  /* 0x0000000000017941 */ /* 0x000fea0003800000 */
.L_x_97:
[----:B------:R-:W-:Y:S01]  /*3830*/  @!P4 IMAD R53, R53, R58, R13 ;  /* 0x0000003a3535c224 */ /* 0x000fe200078e020d */
[----:B------:R-:W-:Y:S04]  /*3840*/  BSSY B1, `(.L_x_99) ;  /* 0x0000006000017945 */ /* 0x000fe80003800000 */
[----:B------:R0:W-:Y:S01]  /*3850*/  @!P4 STG.E.U8 desc[UR36][R6.64+0x39], R53 ;  /* 0x000039350600c986 */ /* 0x0001e2000c101124 */
[----:B------:R-:W-:Y:S05]  /*3860*/  @P3 BRA `(.L_x_100) ;  /* 0x00000000000c3947 */ /* 0x000fea0003800000 */
[----:B------:R-:W5:Y:S02]  /*3870*/  LDG.E.U8 R68, desc[UR36][R8.64+0x38] ;  /* 0x0000382408447981 */ /* 0x000f64000c1e1100 */
[----:B-----5:R-:W-:-:S05]  /*3880*/  PRMT R0, R68, 0x8880, RZ ;  /* 0x0000888044007816 */ /* 0x020fca00000000ff */
[----:B------:R-:W-:-:S07]  /*3890*/  IMAD R13, R0, R59, RZ ;  /* 0x0000003b000d7224 */ /* 0x000fce00078e02ff */
.L_x_100:
[----:B------:R-:W-:Y:S05]  /*38a0*/  BSYNC B1 ;  /* 0x0000000000017941 */ /* 0x000fea0003800000 */
.L_x_99:
[----:B0-----:R-:W-:Y:S01]  /*38b0*/  @!P3 IMAD R3, R54, R58, R13 ;  /* 0x0000003a3603b224 */ /* 0x001fe200078e020d */
[----:B------:R-:W-:Y:S01]  /*38c0*/  ISETP.LT.OR P1, PT, R72, 0x9, !P1 ;  /* 0x000000094800780c */ /* 0x000fe20004f21670 */
[----:B------:R-:W-:Y:S03]  /*38d0*/  BSSY B1, `(.L_x_101) ;  /* 0x0000006000017945 */ /* 0x000fe60003800000 */
[----:B------:R0:W-:Y:S09]  /*38e0*/  @!P3 STG.E.U8 desc[UR36][R4.64+0x38], R3 ;  /* 0x000038030400b986 */ /* 0x0001f2000c101124 */
[----:B------:R-:W-:Y:S05]  /*38f0*/  @P1 BRA `(.L_x_102) ;  /* 0x00000000000c1947 */ /* 0x000fea0003800000 */
[----:B------:R-:W5:Y:S02]  /*3900*/  LDG.E.U8 R68, desc[UR36][R8.64+0x39] ;  /* 0x0000392408447981 */ /* 0x000f64000c1e1100 */
[----:B-----5:R-:W-:-:S05]  /*3910*/  PRMT R0, R68, 0x8880, RZ ;  /* 0x0000888044007816 */ /* 0x020fca00000000ff */
[----:B------:R-:W-:-:S07]  /*3920*/  IMAD R13, R0, R59, RZ ;  /* 0x0000003b000d7224 */ /* 0x000fce00078e02ff */
.L_x_102:
[----:B------:R-:W-:Y:S05]  /*3930*/  BSYNC B1 ;  /* 0x0000000000017941 */ /* 0x000fea0003800000 */
.L_x_101:
[----:B------:R-:W-:Y:S01]  /*3940*/  IMAD R13, R55, R58, R13 ;  /* 0x0000003a370d7224 */ /* 0x000fe200078e020d */
[----:B------:R-:W-:Y:S06]  /*3950*/  @P1 BRA `(.L_x_103) ;  /* 0x0000000400c81947 */ /* 0x000fec0003800000 */
[----:B------:R0:W-:Y:S01]  /*3960*/  STG.E.U8 desc[UR36][R4.64+0x39], R13 ;  /* 0x0000390d04007986 */ /* 0x0001e2000c101124 */
[----:B------:R-:W-:Y:S05]  /*3970*/  BRA `(.L_x_103) ;  /* 0x0000000400c07947 */ /* 0x000fea0003800000 */
.L_x_38:
[C---:B------:R-:W-:Y:S02]  /*3980*/  ISETP.GE.AND P1, PT, R73.reuse, 0x1, PT ;  /* 0x000000014900780c */ /* 0x040fe40003f26270 */
[----:B------:R-:W-:Y:S02]  /*3990*/  ISETP.GE.AND P0, PT, R73, 0x2, PT ;  /* 0x000000024900780c */ /* 0x000fe40003f06270 */
[C---:B------:R-:W-:Y:S02]  /*39a0*/  ISETP.LT.OR P4, PT, R72.reuse, 0x1, !P1 ;  /* 0x000000014800780c */ /* 0x040fe40004f81670 */
[C---:B------:R-:W-:Y:S02]  /*39b0*/  ISETP.LT.OR P5, PT, R72.reuse, 0x1, !P0 ;  /* 0x000000014800780c */ /* 0x040fe400047a1670 */
[C---:B------:R-:W-:Y:S02]  /*39c0*/  ISETP.LT.OR P1, PT, R72.reuse, 0x9, !P1 ;  /* 0x000000094800780c */ /* 0x040fe40004f21670 */
[----:B------:R-:W-:-:S02]  /*39d0*/  ISETP.LT.OR P0, PT, R72, 0x9, !P0 ;  /* 0x000000094800780c */ /* 0x000fc40004701670 */
[C---:B------:R-:W-:Y:S02]  /*39e0*/  ISETP.GE.AND P3, PT, R73.reuse, 0x9, PT ;  /* 0x000000094900780c */ /* 0x040fe40003f66270 */
[----:B------:R-:W-:-:S03]  /*39f0*/  ISETP.GE.AND P2, PT, R73, 0xa, PT ;  /* 0x0000000a4900780c */ /* 0x000fc60003f46270 */
[-C--:B------:R-:W-:Y:S02]  /*3a00*/  @!P4 IMAD R3, R24, R58.reuse, RZ ;  /* 0x0000003a1803c224 */ /* 0x080fe400078e02ff */
[-C--:B------:R-:W-:Y:S02]  /*3a10*/  @!P5 IMAD R25, R25, R58.reuse, RZ ;  /* 0x0000003a1919d224 */ /* 0x080fe400078e02ff */
[-C--:B------:R-:W-:Y:S01]  /*3a20*/  @!P1 IMAD R9, R26, R58.reuse, RZ ;  /* 0x0000003a1a099224 */ /* 0x080fe200078e02ff */
[----:B------:R0:W-:Y:S01]  /*3a30*/  @!P4 STG.E.U8 desc[UR36][R6.64], R3 ;  /* 0x000000030600c986 */ /* 0x0001e2000c101124 */
[C---:B------:R-:W-:Y:S01]  /*3a40*/  ISETP.LT.OR P4, PT, R72.reuse, 0x1, !P3 ;  /* 0x000000014800780c */ /* 0x040fe20005f81670 */
[----:B------:R-:W-:Y:S02]  /*3a50*/  @!P0 IMAD R27, R27, R58, RZ ;  /* 0x0000003a1b1b8224 */ /* 0x000fe400078e02ff */
[----:B------:R-:W-:Y:S01]  /*3a60*/  @!P5 STG.E.U8 desc[UR36][R6.64+0x1], R25 ;  /* 0x000001190600d986 */ /* 0x000fe2000c101124 */
[----:B------:R-:W-:-:S02]  /*3a70*/  ISETP.LT.OR P5, PT, R72, 0x1, !P2 ;  /* 0x000000014800780c */ /* 0x000fc400057a1670 */
[C---:B------:R-:W-:Y:S01]  /*3a80*/  ISETP.LT.OR P2, PT, R72.reuse, 0x9, !P2 ;  /* 0x000000094800780c */ /* 0x040fe20005741670 */
[----:B------:R1:W-:Y:S01]  /*3a90*/  @!P1 STG.E.U8 desc[UR36][R4.64], R9 ;  /* 0x0000000904009986 */ /* 0x0003e2000c101124 */
[----:B------:R-:W-:Y:S02]  /*3aa0*/  ISETP.LT.OR P1, PT, R72, 0x9, !P3 ;  /* 0x000000094800780c */ /* 0x000fe40005f21670 */
[C---:B------:R-:W-:Y:S01]  /*3ab0*/  ISETP.GE.AND P3, PT, R73.reuse, 0x11, PT ;  /* 0x000000114900780c */ /* 0x040fe20003f66270 */
[----:B------:R-:W-:Y:S01]  /*3ac0*/  @!P0 STG.E.U8 desc[UR36][R4.64+0x1], R27 ;  /* 0x0000011b04008986 */ /* 0x000fe2000c101124 */
[----:B------:R-:W-:Y:S01]  /*3ad0*/  ISETP.GE.AND P0, PT, R73, 0x12, PT ;  /* 0x000000124900780c */ /* 0x000fe20003f06270 */
[----:B------:R-:W-:-:S04]  /*3ae0*/  @!P4 IMAD R11, R28, R58, RZ ;  /* 0x0000003a1c0bc224 */ /* 0x000fc800078e02ff */
[-C--:B------:R-:W-:Y:S01]  /*3af0*/  @!P5 IMAD R29, R29, R58.reuse, RZ ;  /* 0x0000003a1d1dd224 */ /* 0x080fe200078e02ff */
[----:B------:R-:W-:Y:S01]  /*3b00*/  @!P4 STG.E.U8 desc[UR36][R6.64+0x8], R11 ;  /* 0x0000080b0600c986 */ /* 0x000fe2000c101124 */
[C---:B------:R-:W-:Y:S01]  /*3b10*/  ISETP.LT.OR P4, PT, R72.reuse, 0x1, !P3 ;  /* 0x000000014800780c */ /* 0x040fe20005f81670 */
[-C--:B------:R-:W-:Y:S02]  /*3b20*/  @!P2 IMAD R31, R31, R58.reuse, RZ ;  /* 0x0000003a1f1fa224 */ /* 0x080fe400078e02ff */
[----:B------:R-:W-:Y:S01]  /*3b30*/  @!P5 STG.E.U8 desc[UR36][R6.64+0x9], R29 ;  /* 0x0000091d0600d986 */ /* 0x000fe2000c101124 */
[----:B------:R-:W-:Y:S01]  /*3b40*/  ISETP.LT.OR P5, PT, R72, 0x1, !P0 ;  /* 0x000000014800780c */ /* 0x000fe200047a1670 */
[----:B0-----:R-:W-:Y:S01]  /*3b50*/  @!P1 IMAD R3, R30, R58, RZ ;  /* 0x0000003a1e039224 */ /* 0x001fe200078e02ff */
[----:B------:R-:W-:Y:S01]  /*3b60*/  ISETP.LT.OR P0, PT, R72, 0x9, !P0 ;  /* 0x000000094800780c */ /* 0x000fe20004701670 */
[----:B------:R-:W-:Y:S01]  /*3b70*/  @!P2 STG.E.U8 desc[UR36][R4.64+0x9], R31 ;  /* 0x0000091f0400a986 */ /* 0x000fe2000c101124 */
[----:B------:R-:W-:-:S03]  /*3b80*/  ISETP.GE.AND P2, PT, R73, 0x19, PT ;  /* 0x000000194900780c */ /* 0x000fc60003f46270 */
[----:B------:R0:W-:Y:S01]  /*3b90*/  @!P1 STG.E.U8 desc[UR36][R4.64+0x8], R3 ;  /* 0x0000080304009986 */ /* 0x0001e2000c101124 */
[----:B------:R-:W-:Y:S01]  /*3ba0*/  ISETP.LT.OR P1, PT, R72, 0x9, !P3 ;  /* 0x000000094800780c */ /* 0x000fe20005f21670 */
[----:B-1----:R-:W-:Y:S01]  /*3bb0*/  @!P4 IMAD R9, R32, R58, RZ ;  /* 0x0000003a2009c224 */ /* 0x002fe200078e02ff */
[----:B------:R-:W-:-:S03]  /*3bc0*/  ISETP.GE.AND P3, PT, R73, 0x1a, PT ;  /* 0x0000001a4900780c */ /* 0x000fc60003f66270 */
[-C--:B------:R-:W-:Y:S01]  /*3bd0*/  @!P5 IMAD R33, R33, R58.reuse, RZ ;  /* 0x0000003a2121d224 */ /* 0x080fe200078e02ff */
[----:B------:R-:W-:Y:S01]  /*3be0*/  @!P4 STG.E.U8 desc[UR36][R6.64+0x10], R9 ;  /* 0x000010090600c986 */ /* 0x000fe2000c101124 */
[C---:B------:R-:W-:Y:S01]  /*3bf0*/  ISETP.LT.OR P4, PT, R72.reuse, 0x1, !P3 ;  /* 0x000000014800780c */ /* 0x040fe20005f81670 */
[-C--:B------:R-:W-:Y:S01]  /*3c00*/  @!P0 IMAD R35, R35, R58.reuse, RZ ;  /* 0x0000003a23238224 */ /* 0x080fe200078e02ff */
[C---:B------:R-:W-:Y:S01]  /*3c10*/  ISETP.LT.OR P3, PT, R72.reuse, 0x9, !P3 ;  /* 0x000000094800780c */ /* 0x040fe20005f61670 */
[----:B------:R-:W-:Y:S01]  /*3c20*/  @!P5 STG.E.U8 desc[UR36][R6.64+0x11], R33 ;  /* 0x000011210600d986 */ /* 0x000fe2000c101124 */
[----:B------:R-:W-:Y:S02]  /*3c30*/  ISETP.LT.OR P5, PT, R72, 0x1, !P2 ;  /* 0x000000014800780c */ /* 0x000fe400057a1670 */
[----:B0-----:R-:W-:Y:S01]  /*3c40*/  @!P1 IMAD R3, R34, R58, RZ ;  /* 0x0000003a22039224 */ /* 0x001fe200078e02ff */
[----:B------:R-:W-:Y:S01]  /*3c50*/  @!P0 STG.E.U8 desc[UR36][R4.64+0x11], R35 ;  /* 0x0000112304008986 */ /* 0x000fe2000c101124 */
[----:B------:R-:W-:-:S02]  /*3c60*/  ISETP.LT.OR P2, PT, R72, 0x9, !P2 ;  /* 0x000000094800780c */ /* 0x000fc40005741670 */
[C---:B------:R-:W-:Y:S01]  /*3c70*/  ISETP.GE.AND P0, PT, R73.reuse, 0x21, PT ;  /* 0x000000214900780c */ /* 0x040fe20003f06270 */
[----:B------:R0:W-:Y:S01]  /*3c80*/  @!P1 STG.E.U8 desc[UR36][R4.64+0x10], R3 ;  /* 0x0000100304009986 */ /* 0x0001e2000c101124 */
[----:B------:R-:W-:Y:S01]  /*3c90*/  ISETP.GE.AND P1, PT, R73, 0x22, PT ;  /* 0x000000224900780c */ /* 0x000fe20003f26270 */
[-C--:B------:R-:W-:Y:S02]  /*3ca0*/  @!P4 IMAD R37, R37, R58.reuse, RZ ;  /* 0x0000003a2525c224 */ /* 0x080fe400078e02ff */
[-C--:B------:R-:W-:Y:S02]  /*3cb0*/  @!P3 IMAD R39, R39, R58.reuse, RZ ;  /* 0x0000003a2727b224 */ /* 0x080fe400078e02ff */
[-C--:B------:R-:W-:Y:S01]  /*3cc0*/  @!P5 IMAD R11, R36, R58.reuse, RZ ;  /* 0x0000003a240bd224 */ /* 0x080fe200078e02ff */
[----:B------:R-:W-:Y:S01]  /*3cd0*/  @!P4 STG.E.U8 desc[UR36][R6.64+0x19], R37 ;  /* 0x000019250600c986 */ /* 0x000fe2000c101124 */
[C---:B------:R-:W-:Y:S02]  /*3ce0*/  ISETP.LT.OR P4, PT, R72.reuse, 0x1, !P0 ;  /* 0x000000014800780c */ /* 0x040fe40004781670 */
[C---:B------:R-:W-:Y:S01]  /*3cf0*/  ISETP.LT.OR P0, PT, R72.reuse, 0x9, !P0 ;  /* 0x000000094800780c */ /* 0x040fe20004701670 */
[----:B------:R-:W-:Y:S01]  /*3d00*/  @!P5 STG.E.U8 desc[UR36][R6.64+0x18], R11 ;  /* 0x0000180b0600d986 */ /* 0x000fe2000c101124 */
[----:B------:R-:W-:Y:S01]  /*3d10*/  ISETP.LT.OR P5, PT, R72, 0x1, !P1 ;  /* 0x000000014800780c */ /* 0x000fe20004fa1670 */
[----:B0-----:R-:W-:Y:S01]  /*3d20*/  @!P2 IMAD R3, R38, R58, RZ ;  /* 0x0000003a2603a224 */ /* 0x001fe200078e02ff */
[----:B------:R-:W-:Y:S01]  /*3d30*/  ISETP.LT.OR P1, PT, R72, 0x9, !P1 ;  /* 0x000000094800780c */ /* 0x000fe20004f21670 */
[----:B------:R-:W-:Y:S01]  /*3d40*/  @!P3 STG.E.U8 desc[UR36][R4.64+0x19], R39 ;  /* 0x000019270400b986 */ /* 0x000fe2000c101124 */
[----:B------:R-:W-:-:S03]  /*3d50*/  ISETP.GE.AND P3, PT, R73, 0x29, PT ;  /* 0x000000294900780c */ /* 0x000fc60003f66270 */
[----:B------:R0:W-:Y:S01]  /*3d60*/  @!P2 STG.E.U8 desc[UR36][R4.64+0x18], R3 ;  /* 0x000018030400a986 */ /* 0x0001e2000c101124 */
[----:B------:R-:W-:Y:S01]  /*3d70*/  ISETP.GE.AND P2, PT, R73, 0x2a, PT ;  /* 0x0000002a4900780c */ /* 0x000fe20003f46270 */
[----:B------:R-:W-:-:S04]  /*3d80*/  @!P4 IMAD R9, R40, R58, RZ ;  /* 0x0000003a2809c224 */ /* 0x000fc800078e02ff */
[-C--:B------:R-:W-:Y:S01]  /*3d90*/  @!P5 IMAD R41, R41, R58.reuse, RZ ;  /* 0x0000003a2929d224 */ /* 0x080fe200078e02ff */
[----:B------:R-:W-:Y:S01]  /*3da0*/  @!P4 STG.E.U8 desc[UR36][R6.64+0x20], R9 ;  /* 0x000020090600c986 */ /* 0x000fe2000c101124 */
[C---:B------:R-:W-:Y:S01]  /*3db0*/  ISETP.LT.OR P4, PT, R72.reuse, 0x1, !P3 ;  /* 0x000000014800780c */ /* 0x040fe20005f81670 */
[-C--:B------:R-:W-:Y:S01]  /*3dc0*/  @!P1 IMAD R43, R43, R58.reuse, RZ ;  /* 0x0000003a2b2b9224 */ /* 0x080fe200078e02ff */
        /* <DEDUP_REMOVED lines=25> */
[----:B------:R1:W-:Y:S01]  /*3f60*/  @!P4 STG.E.U8 desc[UR36][R6.64+0x30], R9 ;  /* 0x000030090600c986 */ /* 0x0003e2000c101124 */
[C---:B------:R-:W-:Y:S01]  /*3f70*/  ISETP.LT.OR P4, PT, R72.reuse, 0x1, !P2 ;  /* 0x000000014800780c */ /* 0x040fe20005781670 */
[-C--:B------:R-:W-:Y:S01]  /*3f80*/  @!P0 IMAD R51, R51, R58.reuse, RZ ;  /* 0x0000003a33338224 */ /* 0x080fe200078e02ff */
[C---:B------:R-:W-:Y:S01]  /*3f90*/  ISETP.LT.OR P2, PT, R72.reuse, 0x9, !P2 ;  /* 0x000000094800780c */ /* 0x040fe20005741670 */
[----:B------:R2:W-:Y:S01]  /*3fa0*/  @!P5 STG.E.U8 desc[UR36][R6.64+0x31], R49 ;  /* 0x000031310600d986 */ /* 0x0005e2000c101124 */
[----:B------:R-:W-:Y:S01]  /*3fb0*/  ISETP.LT.OR P5, PT, R72, 0x1, !P3 ;  /* 0x000000014800780c */ /* 0x000fe20005fa1670 */
[-C--:B0-----:R-:W-:Y:S01]  /*3fc0*/  @!P1 IMAD R3, R50, R58.reuse, RZ ;  /* 0x0000003a32039224 */ /* 0x081fe200078e02ff */
[----:B------:R-:W-:Y:S01]  /*3fd0*/  ISETP.LT.OR P3, PT, R72, 0x9, !P3 ;  /* 0x000000094800780c */ /* 0x000fe20005f61670 */
[----:B------:R2:W-:Y:S04]  /*3fe0*/  @!P0 STG.E.U8 desc[UR36][R4.64+0x31], R51 ;  /* 0x0000313304008986 */ /* 0x0005e8000c101124 */
[----:B------:R2:W-:Y:S02]  /*3ff0*/  @!P1 STG.E.U8 desc[UR36][R4.64+0x30], R3 ;  /* 0x0000300304009986 */ /* 0x0005e4000c101124 */
[----:B------:R-:W-:-:S02]  /*4000*/  @!P4 IMAD R11, R52, R58, RZ ;  /* 0x0000003a340bc224 */ /* 0x000fc400078e02ff */
[-C--:B-1----:R-:W-:Y:S02]  /*4010*/  @!P2 IMAD R9, R54, R58.reuse, RZ ;  /* 0x0000003a3609a224 */ /* 0x082fe400078e02ff */
[-C--:B------:R-:W-:Y:S01]  /*4020*/  @!P5 IMAD R53, R53, R58.reuse, RZ ;  /* 0x0000003a3535d224 */ /* 0x080fe200078e02ff */
[----:B------:R2:W-:Y:S01]  /*4030*/  @!P4 STG.E.U8 desc[UR36][R6.64+0x38], R11 ;  /* 0x0000380b0600c986 */ /* 0x0005e2000c101124 */
[----:B------:R-:W-:-:S03]  /*4040*/  @!P3 IMAD R55, R55, R58, RZ ;  /* 0x0000003a3737b224 */ /* 0x000fc600078e02ff */
[----:B------:R2:W-:Y:S04]  /*4050*/  @!P5 STG.E.U8 desc[UR36][R6.64+0x39], R53 ;  /* 0x000039350600d986 */ /* 0x0005e8000c101124 */
[----:B------:R2:W-:Y:S04]  /*4060*/  @!P2 STG.E.U8 desc[UR36][R4.64+0x38], R9 ;  /* 0x000038090400a986 */ /* 0x0005e8000c101124 */
[----:B------:R2:W-:Y:S02]  /*4070*/  @!P3 STG.E.U8 desc[UR36][R4.64+0x39], R55 ;  /* 0x000039370400b986 */ /* 0x0005e4000c101124 */
.L_x_103:
[----:B------:R-:W-:Y:S05]  /*4080*/  BSYNC B0 ;  /* 0x0000000000007941 */ /* 0x000fea0003800000 */
.L_x_37:
[----:B0-2---:R-:W2:Y:S01]  /*4090*/  LDL.64 R2, [R1] ;  /* 0x0000000001027983 */ /* 0x005ea20000100a00 */
[----:B------:R-:W-:Y:S01]  /*40a0*/  ULDC.64 UR4, c[0x0][0x650] ;  /* 0x0001940000047ab9 */ /* 0x000fe20000000a00 */
[----:B------:R0:W-:Y:S01]  /*40b0*/  SYNCS.ARRIVE.TRANS64.A1T0 RZ, [R66+UR47], RZ ;  /* 0x000000ff42ff79a7 */ /* 0x0001e2000810002f */
[----:B------:R-:W-:Y:S01]  /*40c0*/  PRMT R0, RZ, 0x7610, R0 ;  /* 0x00007610ff007816 */ /* 0x000fe20000000000 */
[----:B------:R-:W-:Y:S02]  /*40d0*/  IMAD.MOV.U32 R19, RZ, RZ, -0x1 ;  /* 0xffffffffff137424 */ /* 0x000fe400078e00ff */
[----:B------:R-:W-:Y:S01]  /*40e0*/  IMAD.MOV.U32 R22, RZ, RZ, -0x1 ;  /* 0xffffffffff167424 */ /* 0x000fe200078e00ff */
[----:B--2---:R-:W-:-:S04]  /*40f0*/  LEA R18, P0, R2, R18, 0x1 ;  /* 0x0000001202127211 */ /* 0x004fc800078008ff */
[----:B------:R-:W-:Y:S01]  /*4100*/  LEA.HI.X R17, R2, R17, R23, 0x1, P0 ;  /* 0x0000001102117211 */ /* 0x000fe200000f0c17 */
[----:B------:R-:W-:Y:S01]  /*4110*/  IMAD.MOV.U32 R2, RZ, RZ, -0x1 ;  /* 0xffffffffff027424 */ /* 0x000fe200078e00ff */
[----:B------:R-:W-:-:S04]  /*4120*/  ISETP.GE.U32.AND P0, PT, R18, UR4, PT ;  /* 0x0000000412007c0c */ /* 0x000fc8000bf06070 */
[----:B------:R-:W-:-:S13]  /*4130*/  ISETP.GE.U32.AND.EX P0, PT, R17, UR5, PT, P0 ;  /* 0x0000000511007c0c */ /* 0x000fda000bf06100 */
[----:B0-----:R-:W-:Y:S05]  /*4140*/  @P0 BRA `(.L_x_104) ;  /* 0x0000000400700947 */ /* 0x001fea0003800000 */
[----:B------:R-:W0:Y:S01]  /*4150*/  S2R R10, SR_CTAID.X ;  /* 0x00000000000a7919 */ /* 0x000e220000002500 */
[----:B------:R-:W2:Y:S01]  /*4160*/  LDC.64 R8, c[0x0][0x628] ;  /* 0x00018a00ff087b82 */ /* 0x000ea20000000a00 */
[----:B------:R-:W-:Y:S01]  /*4170*/  ULDC UR4, c[0x0][0x150] ;  /* 0x0000540000047ab9 */ /* 0x000fe20000000800 */
[----:B-1-3--:R-:W-:Y:S01]  /*4180*/  IMAD.MOV.U32 R6, RZ, RZ, R18 ;  /* 0x000000ffff067224 */ /* 0x00afe200078e0012 */
[----:B------:R-:W1:Y:S01]  /*4190*/  S2R R20, SR_CTAID.Y ;  /* 0x0000000000147919 */ /* 0x000e620000002600 */
[----:B------:R-:W-:-:S04]  /*41a0*/  IMAD.MOV.U32 R7, RZ, RZ, R17 ;  /* 0x000000ffff077224 */ /* 0x000fc800078e0011 */
[----:B------:R-:W3:Y:S08]  /*41b0*/  LDC R15, c[0x0][0x144] ;  /* 0x00005100ff0f7b82 */ /* 0x000ef00000000800 */
[----:B------:R-:W1:Y:S08]  /*41c0*/  LDC R0, c[0x0][0x630] ;  /* 0x00018c00ff007b82 */ /* 0x000e700000000800 */
[----:B------:R-:W1:Y:S01]  /*41d0*/  LDC.64 R12, c[0x0][0x620] ;  /* 0x00018800ff0c7b82 */ /* 0x000e620000000a00 */
[----:B--2---:R-:W-:-:S04]  /*41e0*/  ISETP.NE.U32.AND P0, PT, R8, RZ, PT ;  /* 0x000000ff0800720c */ /* 0x004fc80003f05070 */
[----:B------:R-:W-:Y:S02]  /*41f0*/  ISETP.NE.AND.EX P0, PT, R9, RZ, PT, P0 ;  /* 0x000000ff0900720c */ /* 0x000fe40003f05300 */
[----:B0-----:R-:W-:-:S05]  /*4200*/  I2FP.F32.U32 R2, R10 ;  /* 0x0000000a00027245 */ /* 0x001fca0000201000 */
[----:B------:R-:W-:-:S04]  /*4210*/  FMUL R2, R2, UR4 ;  /* 0x0000000402027c20 */ /* 0x000fc80008400000 */
[----:B------:R0:W2:Y:S02]  /*4220*/  F2I.U32.TRUNC.NTZ R14, R2 ;  /* 0x00000002000e7305 */ /* 0x0000a4000020f000 */
[----:B---3--:R-:W-:Y:S05]  /*4230*/  @!P0 BRA `(.L_x_105) ;  /* 0x0000000000288947 */ /* 0x008fea0003800000 */
[----:B------:R-:W3:Y:S02]  /*4240*/  LDC R3, c[0x0][0x634] ;  /* 0x00018d00ff037b82 */ /* 0x000ee40000000800 */
[----:B---3--:R-:W-:-:S05]  /*4250*/  IADD3 R7, P0, R18, R3, RZ ;  /* 0x0000000312077210 */ /* 0x008fca0007f1e0ff */
[----:B------:R-:W-:-:S04]  /*4260*/  IMAD.X R11, RZ, RZ, R17, P0 ;  /* 0x000000ffff0b7224 */ /* 0x000fc800000e0611 */
[----:B0-----:R-:W-:-:S04]  /*4270*/  IMAD.WIDE.U32 R2, R11, R8, RZ ;  /* 0x000000080b027225 */ /* 0x001fc800078e00ff */
[----:B----4-:R-:W-:-:S04]  /*4280*/  IMAD.WIDE.U32 R4, P0, R7, R9, R2 ;  /* 0x0000000907047225 */ /* 0x010fc80007800002 */
[----:B------:R-:W-:-:S04]  /*4290*/  IMAD.WIDE.U32 R2, R7, R8, RZ ;  /* 0x0000000807027225 */ /* 0x000fc800078e00ff */
[----:B------:R-:W-:Y:S01]  /*42a0*/  IMAD.X R7, RZ, RZ, RZ, P0 ;  /* 0x000000ffff077224 */ /* 0x000fe200000e06ff */
[----:B------:R-:W-:Y:S01]  /*42b0*/  IADD3 RZ, P0, R3, R4, RZ ;  /* 0x0000000403ff7210 */ /* 0x000fe20007f1e0ff */
[----:B------:R-:W-:-:S04]  /*42c0*/  IMAD.MOV.U32 R6, RZ, RZ, R5 ;  /* 0x000000ffff067224 */ /* 0x000fc800078e0005 */
[----:B------:R-:W-:-:S08]  /*42d0*/  IMAD.WIDE.U32.X R6, R11, R9, R6, P0 ;  /* 0x000000090b067225 */ /* 0x000fd000000e0406 */
.L_x_105:
[----:B----4-:R-:W3:Y:S01]  /*42e0*/  LDC.64 R26, c[0x0][0x640] ;  /* 0x00019000ff1a7b82 */ /* 0x010ee20000000a00 */
[-C--:B-1----:R-:W-:Y:S01]  /*42f0*/  SHF.R.U64 R11, R6, R0.reuse, R7 ;  /* 0x00000000060b7219 */ /* 0x082fe20000001207 */
[----:B------:R-:W-:Y:S01]  /*4300*/  IMAD.MOV.U32 R19, RZ, RZ, R17 ;  /* 0x000000ffff137224 */ /* 0x000fe200078e0011 */
[----:B------:R-:W-:Y:S01]  /*4310*/  SHF.R.U32.HI R0, RZ, R0, R7 ;  /* 0x00000000ff007219 */ /* 0x000fe20000011607 */
[----:B--2---:R-:W-:Y:S01]  /*4320*/  IMAD.MOV R14, RZ, RZ, -R14 ;  /* 0x000000ffff0e7224 */ /* 0x004fe200078e0a0e */
[----:B------:R-:W-:Y:S01]  /*4330*/  IADD3 R5, P0, RZ, -R11, RZ ;  /* 0x8000000bff057210 */ /* 0x000fe20007f1e0ff */
[----:B------:R-:W-:Y:S01]  /*4340*/  ULDC UR4, c[0x0][0x154] ;  /* 0x0000550000047ab9 */ /* 0x000fe20000000800 */
[----:B------:R-:W-:Y:S01]  /*4350*/  IMAD.MOV.U32 R7, RZ, RZ, 0x1 ;  /* 0x00000001ff077424 */ /* 0x000fe200078e00ff */
[----:B------:R-:W1:Y:S01]  /*4360*/  LDC R4, c[0x0][0x618] ;  /* 0x00018600ff047b82 */ /* 0x000e620000000800 */
[----:B------:R-:W-:Y:S02]  /*4370*/  IMAD R22, R15, R14, R10 ;  /* 0x0000000e0f167224 */ /* 0x000fe400078e020a */
[----:B------:R-:W-:-:S04]  /*4380*/  IMAD.X R3, RZ, RZ, ~R0, P0 ;  /* 0x000000ffff037224 */ /* 0x000fc800000e0e00 */
[-C--:B------:R-:W-:Y:S01]  /*4390*/  IMAD R0, R3, R12.reuse, RZ ;  /* 0x0000000c03007224 */ /* 0x080fe200078e02ff */
[----:B------:R-:W2:Y:S01]  /*43a0*/  LDC R6, c[0x0][0x608] ;  /* 0x00018200ff067b82 */ /* 0x000ea20000000800 */
[----:B0-----:R-:W-:-:S04]  /*43b0*/  IMAD.WIDE.U32 R2, R5, R12, R18 ;  /* 0x0000000c05027225 */ /* 0x001fc800078e0012 */
[----:B------:R-:W-:Y:S01]  /*43c0*/  IMAD R5, R5, R13, R0 ;  /* 0x0000000d05057224 */ /* 0x000fe200078e0200 */
[----:B------:R-:W-:Y:S02]  /*43d0*/  I2FP.F32.U32 R0, R20 ;  /* 0x0000001400007245 */ /* 0x000fe40000201000 */
[----:B------:R-:W0:Y:S01]  /*43e0*/  LDC R24, c[0x0][0x658] ;  /* 0x00019600ff187b82 */ /* 0x000e220000000800 */
[----:B------:R-:W-:Y:S01]  /*43f0*/  IMAD.IADD R3, R3, 0x1, R5 ;  /* 0x0000000103037824 */ /* 0x000fe200078e0205 */
[----:B---3--:R-:W-:Y:S01]  /*4400*/  ISETP.NE.U32.AND P0, PT, R26, RZ, PT ;  /* 0x000000ff1a00720c */ /* 0x008fe20003f05070 */
[----:B------:R-:W-:Y:S01]  /*4410*/  FMUL R0, R0, UR4 ;  /* 0x0000000400007c20 */ /* 0x000fe20008400000 */
[----:B------:R-:W-:Y:S02]  /*4420*/  IMAD.MOV.U32 R5, RZ, RZ, -0x1 ;  /* 0xffffffffff057424 */ /* 0x000fe400078e00ff */
[----:B------:R-:W-:Y:S01]  /*4430*/  ISETP.NE.AND.EX P0, PT, R27, RZ, PT, P0 ;  /* 0x000000ff1b00720c */ /* 0x000fe20003f05300 */
[----:B------:R3:W4:Y:S01]  /*4440*/  F2I.U32.TRUNC.NTZ R12, R0 ;  /* 0x00000000000c7305 */ /* 0x000722000020f000 */
[----:B------:R-:W3:Y:S01]  /*4450*/  LDC R15, c[0x0][0x148] ;  /* 0x00005200ff0f7b82 */ /* 0x000ee20000000800 */
[----:B-1----:R-:W-:-:S02]  /*4460*/  SHF.R.U64 R10, R2, R4, R3 ;  /* 0x00000004020a7219 */ /* 0x002fc40000001203 */
[----:B------:R-:W-:-:S05]  /*4470*/  SHF.R.U32.HI R3, RZ, R4, R3 ;  /* 0x00000004ff037219 */ /* 0x000fca0000011603 */
[----:B------:R-:W1:Y:S01]  /*4480*/  LDC R14, c[0x0][0x600] ;  /* 0x00018000ff0e7b82 */ /* 0x000e620000000800 */
[-CC-:B--2---:R-:W-:Y:S02]  /*4490*/  SHF.R.U64 R8, R10, R6.reuse, R3.reuse ;  /* 0x000000060a087219 */ /* 0x184fe40000001203 */
[----:B------:R-:W-:-:S05]  /*44a0*/  SHF.R.U32.HI R3, RZ, R6, R3 ;  /* 0x00000006ff037219 */ /* 0x000fca0000011603 */
[----:B------:R-:W2:Y:S01]  /*44b0*/  LDC R21, c[0x0][0x648] ;  /* 0x00019200ff157b82 */ /* 0x000ea20000000800 */
[-CC-:B0-----:R-:W-:Y:S02]  /*44c0*/  SHF.R.U64 R13, R8, R24.reuse, R3.reuse ;  /* 0x00000018080d7219 */ /* 0x181fe40000001203 */
[-C--:B------:R-:W-:Y:S02]  /*44d0*/  SHF.L.U32 R5, R5, R24.reuse, RZ ;  /* 0x0000001805057219 */ /* 0x080fe400000006ff */
[-C--:B------:R-:W-:Y:S01]  /*44e0*/  SHF.R.U32.HI R3, RZ, R24.reuse, R3 ;  /* 0x00000018ff037219 */ /* 0x080fe20000011603 */
[----:B------:R-:W-:Y:S01]  /*44f0*/  IMAD.MOV.U32 R2, RZ, RZ, R13 ;  /* 0x000000ffff027224 */ /* 0x000fe200078e000d */
[----:B------:R-:W-:Y:S01]  /*4500*/  SHF.L.U32 R24, R7, R24, RZ ;  /* 0x0000001807187219 */ /* 0x000fe200000006ff */
[----:B------:R-:W0:Y:S01]  /*4510*/  LDC R25, c[0x0][0x638] ;  /* 0x00018e00ff197b82 */ /* 0x000e220000000800 */
[----:B------:R-:W-:-:S07]  /*4520*/  LOP3.LUT R19, RZ, R5, RZ, 0x33, !PT ;  /* 0x00000005ff137212 */ /* 0x000fce00078e33ff */
[----:B------:R-:W0:Y:S01]  /*4530*/  LDC R28, c[0x0][0x610] ;  /* 0x00018400ff1c7b82 */ /* 0x000e220000000800 */
[----:B----4-:R-:W-:Y:S05]  /*4540*/  @!P0 BRA `(.L_x_106) ;  /* 0x0000000000288947 */ /* 0x010fea0003800000 */
[----:B---3--:R-:W3:Y:S02]  /*4550*/  LDC R0, c[0x0][0x64c] ;  /* 0x00019300ff007b82 */ /* 0x008ee40000000800 */
[----:B---3--:R-:W-:-:S05]  /*4560*/  IADD3 R7, P0, R13, R0, RZ ;  /* 0x000000000d077210 */ /* 0x008fca0007f1e0ff */
        /* <DEDUP_REMOVED lines=8> */
.L_x_106:
[----:B------:R-:W4:Y:S01]  /*45f0*/  LDC R4, c[0x0][0x65c] ;  /* 0x00019700ff047b82 */ /* 0x000f220000000800 */
[----:B--23--:R-:W-:Y:S01]  /*4600*/  SHF.R.U64 R0, R2, R21, R3 ;  /* 0x0000001502007219 */ /* 0x00cfe20000001203 */
[----:B-1----:R-:W-:Y:S01]  /*4610*/  VIADD R3, R14, 0xffffffff ;  /* 0xffffffff0e037836 */ /* 0x002fe20000000000 */
[----:B------:R-:W-:Y:S01]  /*4620*/  LOP3.LUT R19, R8, R19, RZ, 0xc0, !PT ;  /* 0x0000001308137212 */ /* 0x000fe200078ec0ff */
[----:B------:R-:W-:Y:S02]  /*4630*/  IMAD.MOV R12, RZ, RZ, -R12 ;  /* 0x000000ffff0c7224 */ /* 0x000fe400078e0a0c */
[----:B------:R-:W-:Y:S01]  /*4640*/  IMAD.MOV R2, RZ, RZ, -R0 ;  /* 0x000000ffff027224 */ /* 0x000fe200078e0a00 */
[----:B------:R-:W-:Y:S01]  /*4650*/  LOP3.LUT R3, R10, R3, RZ, 0xc0, !PT ;  /* 0x000000030a037212 */ /* 0x000fe200078ec0ff */
[----:B------:R-:W-:Y:S02]  /*4660*/  IMAD R19, R24, R0, R19 ;  /* 0x0000000018137224 */ /* 0x000fe400078e0213 */
[----:B0-----:R-:W-:-:S04]  /*4670*/  IMAD R0, R2, R25, R13 ;  /* 0x0000001902007224 */ /* 0x001fc800078e020d */
[----:B------:R-:W-:Y:S01]  /*4680*/  IMAD R2, R0, R14, R3 ;  /* 0x0000000e00027224 */ /* 0x000fe200078e0203 */
[----:B----4-:R-:W-:Y:S01]  /*4690*/  ISETP.NE.AND P0, PT, R4, 0x1, PT ;  /* 0x000000010400780c */ /* 0x010fe20003f05270 */
[----:B------:R-:W-:-:S05]  /*46a0*/  IMAD.MOV.U32 R4, RZ, RZ, 0x1 ;  /* 0x00000001ff047424 */ /* 0x000fca00078e00ff */
[----:B------:R-:W-:-:S07]  /*46b0*/  PRMT R0, R4, 0x7610, R0 ;  /* 0x0000761004007816 */ /* 0x000fce0000000000 */
[----:B------:R-:W-:-:S04]  /*46c0*/  @P0 IMAD R22, R15, R12, R20 ;  /* 0x0000000c0f160224 */ /* 0x000fc800078e0214 */
[----:B------:R-:W-:-:S05]  /*46d0*/  IMAD R19, R19, R28, R22 ;  /* 0x0000001c13137224 */ /* 0x000fca00078e0216 */
[----:B------:R-:W-:Y:S02]  /*46e0*/  SEL R22, R2, R19, !P0 ;  /* 0x0000001302167207 */ /* 0x000fe40004000000 */
[----:B------:R-:W-:Y:S01]  /*46f0*/  SEL R19, R19, R2, !P0 ;  /* 0x0000000213137207 */ /* 0x000fe20004000000 */
[----:B------:R-:W-:-:S07]  /*4700*/  IMAD.MOV.U32 R2, RZ, RZ, R11 ;  /* 0x000000ffff027224 */ /* 0x000fce00078e000b */
.L_x_104:
[----:B------:R-:W-:Y:S02]  /*4710*/  LOP3.LUT P0, RZ, R0, 0xff, RZ, 0xc0, !PT ;  /* 0x000000ff00ff7812 */ /* 0x000fe4000780c0ff */
[----:B------:R-:W-:-:S11]  /*4720*/  LOP3.LUT R69, R69, 0x1, RZ, 0x3c, !PT ;  /* 0x0000000145457812 */ /* 0x000fd600078e3cff */
[----:B------:R-:W-:Y:S05]  /*4730*/  @P0 BRA `(.L_x_107) ;  /* 0xffffffd000bc0947 */ /* 0x000fea000383ffff */
[----:B------:R-:W-:Y:S05]  /*4740*/  EXIT ;  /* 0x000000000000794d */ /* 0x000fea0003800000 */
.L_x_18:
[----:B------:R-:W-:-:S08]  /*4750*/  ISETP.NE.AND P0, PT, R5, RZ, PT ;  /* 0x000000ff0500720c */ /* 0x000fd00003f05270 */
[----:B0-----:R-:W0:-:S00]  /*4760*/  USETMAXREG.DEALLOC.CTAPOOL 0x28 ;  /* 0x00000028000079c8 */ /* 0x001e0000080e0500 */
[----:B------:R-:W-:Y:S05]  /*4770*/  @P0 EXIT ;  /* 0x000000000000094d */ /* 0x000fea0003800000 */
[----:B0-----:R-:W-:Y:S01]  /*4780*/  LOP3.LUT P0, RZ, R8, 0xff, RZ, 0xc0, !PT ;  /* 0x000000ff08ff7812 */ /* 0x001fe2000780c0ff */
[----:B------:R-:W-:Y:S02]  /*4790*/  IMAD.MOV.U32 R0, RZ, RZ, 0x1 ;  /* 0x00000001ff007424 */ /* 0x000fe400078e00ff */
[----:B------:R-:W-:-:S10]  /*47a0*/  IMAD.MOV.U32 R6, RZ, RZ, RZ ;  /* 0x000000ffff067224 */ /* 0x000fd400078e00ff */
[----:B------:R-:W-:Y:S05]  /*47b0*/  @!P0 BRA `(.L_x_108) ;  /* 0x0000000c00408947 */ /* 0x000fea0003800000 */
[----:B------:R-:W0:Y:S01]  /*47c0*/  S2R R10, SR_CgaCtaId ;  /* 0x00000000000a7919 */ /* 0x000e220000008800 */
[----:B------:R-:W-:Y:S01]  /*47d0*/  LOP3.LUT P0, RZ, R4, 0x1f, RZ, 0xc0, !PT ;  /* 0x0000001f04ff7812 */ /* 0x000fe2000780c0ff */
[----:B------:R-:W-:Y:S01]  /*47e0*/  ULDC UR5, c[0x0][0x658] ;  /* 0x0001960000057ab9 */ /* 0x000fe20000000800 */
[C---:B------:R-:W-:Y:S01]  /*47f0*/  ISETP.NE.AND P2, PT, R3.reuse, RZ, PT ;  /* 0x000000ff0300720c */ /* 0x040fe20003f45270 */
[----:B------:R-:W-:Y:S01]  /*4800*/  UMOV UR6, 0xffffffff ;  /* 0xffffffff00067882 */ /* 0x000fe20000000000 */
[----:B------:R-:W-:Y:S01]  /*4810*/  ISETP.NE.OR P0, PT, R3, RZ, !P0 ;  /* 0x000000ff0300720c */ /* 0x000fe20004705670 */
[----:B------:R-:W-:Y:S01]  /*4820*/  BSSY B0, `(.L_x_108) ;  /* 0x00000c9000007945 */ /* 0x000fe20003800000 */
[----:B------:R-:W-:Y:S01]  /*4830*/  USHF.L.U32 UR6, UR6, UR5, URZ ;  /* 0x0000000506067299 */ /* 0x000fe2000800063f */
[----:B------:R-:W-:Y:S01]  /*4840*/  IMAD.MOV.U32 R9, RZ, RZ, 0x1 ;  /* 0x00000001ff097424 */ /* 0x000fe200078e00ff */
[----:B------:R-:W-:Y:S01]  /*4850*/  LOP3.LUT R7, R16, 0x2, RZ, 0xfc, !PT ;  /* 0x0000000210077812 */ /* 0x000fe200078efcff */
[----:B------:R-:W-:Y:S01]  /*4860*/  IMAD.MOV.U32 R0, RZ, RZ, 0x1 ;  /* 0x00000001ff007424 */ /* 0x000fe200078e00ff */
[----:B------:R-:W-:Y:S01]  /*4870*/  ULDC UR4, c[0x0][0x600] ;  /* 0x0001800000047ab9 */ /* 0x000fe20000000800 */
[----:B------:R-:W-:Y:S01]  /*4880*/  IMAD.MOV.U32 R6, RZ, RZ, RZ ;  /* 0x000000ffff067224 */ /* 0x000fe200078e00ff */
[----:B------:R-:W-:Y:S01]  /*4890*/  UMOV UR7, 0x1 ;  /* 0x0000000100077882 */ /* 0x000fe20000000000 */
[----:B------:R-:W-:-:S02]  /*48a0*/  UIADD3 UR19, UR40, 0x1, URZ ;  /* 0x0000000128137890 */ /* 0x000fc4000fffe03f */
[----:B------:R-:W-:Y:S02]  /*48b0*/  UIADD3 UR15, UR4, -0x1, URZ ;  /* 0xffffffff040f7890 */ /* 0x000fe4000fffe03f */
[----:B------:R-:W-:Y:S02]  /*48c0*/  USHF.L.U32 UR17, UR7, UR5, URZ ;  /* 0x0000000507117299 */ /* 0x000fe4000800063f */
[----:B------:R-:W-:Y:S01]  /*48d0*/  ULOP3.LUT UR16, URZ, UR6, URZ, 0x33, !UPT ;  /* 0x000000063f107292 */ /* 0x000fe2000f8e333f */
[----:B------:R-:W-:Y:S01]  /*48e0*/  ULDC.64 UR20, c[0x0][0x198] ;  /* 0x0000660000147ab9 */ /* 0x000fe20000000a00 */
[C---:B0-----:R-:W-:Y:S02]  /*48f0*/  IMAD.SHL.U32 R3, R10.reuse, 0x800, RZ ;  /* 0x000008000a037824 */ /* 0x041fe400078e00ff */
[----:B------:R-:W-:-:S03]  /*4900*/  IMAD.SHL.U32 R10, R10, 0x20, RZ ;  /* 0x000000200a0a7824 */ /* 0x000fc600078e00ff */
[----:B------:R-:W-:Y:S02]  /*4910*/  LOP3.LUT R3, R3, 0x800, RZ, 0xc0, !PT ;  /* 0x0000080003037812 */ /* 0x000fe400078ec0ff */
[----:B------:R-:W-:Y:S02]  /*4920*/  LOP3.LUT R10, R10, 0x20, RZ, 0xc0, !PT ;  /* 0x000000200a0a7812 */ /* 0x000fe400078ec0ff */
[----:B------:R-:W-:-:S07]  /*4930*/  LOP3.LUT R8, R3, 0x1c300, RZ, 0xfc, !PT ;  /* 0x0001c30003087812 */ /* 0x000fce00078efcff */
.L_x_120:
[----:B------:R-:W-:-:S03]  /*4940*/  UMOV UR4, 0xffffffff ;  /* 0xffffffff00047882 */ /* 0x000fc60000000000 */
[----:B------:R-:W-:Y:S05]  /*4950*/  BRA.DIV UR4, `(.L_x_109) ;  /* 0x0000001e044c7947 */ /* 0x000fea000b800000 */
[----:B------:R-:W-:-:S13]  /*4960*/  ELECT P6, URZ, PT ;  /* 0x00000000003f782f */ /* 0x000fda00038c0000 */
.L_x_157:
[----:B------:R-:W0:Y:S01]  /*4970*/  LDC R3, c[0x0][0x28c] ;  /* 0x0000a300ff037b82 */ /* 0x000e220000000800 */
[----:B------:R-:W-:Y:S01]  /*4980*/  BSSY B1, `(.L_x_110) ;  /* 0x0000039000017945 */ /* 0x000fe20003800000 */
[----:B0-----:R-:W-:-:S13]  /*4990*/  ISETP.LT.OR P6, PT, R3, 0x1, !P6 ;  /* 0x000000010300780c */ /* 0x001fda00077c1670 */
[----:B------:R-:W-:Y:S05]  /*49a0*/  @P6 BRA `(.L_x_111) ;  /* 0x0000000000d86947 */ /* 0x000fea0003800000 */
[----:B------:R-:W-:Y:S02]  /*49b0*/  IMAD R22, R22, 0x40, R10 ;  /* 0x0000004016167824 */ /* 0x000fe400078e020a */
[----:B------:R-:W-:Y:S02]  /*49c0*/  IMAD.SHL.U32 R19, R19, 0x40, RZ ;  /* 0x0000004013137824 */ /* 0x000fe400078e00ff */
[----:B------:R-:W-:Y:S02]  /*49d0*/  IMAD.MOV.U32 R14, RZ, RZ, RZ ;  /* 0x000000ffff0e7224 */ /* 0x000fe400078e00ff */
[----:B------:R-:W-:Y:S02]  /*49e0*/  IMAD.U32 R15, RZ, RZ, UR19 ;  /* 0x00000013ff0f7e24 */ /* 0x000fe4000f8e00ff */
[----:B------:R-:W-:Y:S02]  /*49f0*/  IMAD.MOV.U32 R3, RZ, RZ, R0 ;  /* 0x000000ffff037224 */ /* 0x000fe400078e0000 */
[----:B------:R-:W-:-:S07]  /*4a00*/  IMAD.MOV.U32 R5, RZ, RZ, R6 ;  /* 0x000000ffff057224 */ /* 0x000fce00078e0006 */
.L_x_115:
[----:B------:R-:W0:Y:S01]  /*4a10*/  S2R R11, SR_CgaCtaId ;  /* 0x00000000000b7919 */ /* 0x000e220000008800 */
[----:B------:R-:W-:-:S04]  /*4a20*/  MOV R4, 0x400 ;  /* 0x0000040000047802 */ /* 0x000fc80000000f00 */
[----:B0-----:R-:W-:Y:S02]  /*4a30*/  LEA R12, R11, R4, 0x18 ;  /* 0x000000040b0c7211 */ /* 0x001fe400078ec0ff */
[----:B------:R-:W-:Y:S01]  /*4a40*/  SHF.L.U32 R4, R3, 0x1f, RZ ;  /* 0x0000001f03047819 */ /* 0x000fe200000006ff */
[----:B------:R-:W0:Y:S02]  /*4a50*/  @!P2 LDC R11, c[0x0][0x500] ;  /* 0x00014000ff0bab82 */ /* 0x000e240000000800 */
[----:B------:R-:W-:-:S04]  /*4a60*/  IMAD R13, R5, 0x8, R12 ;  /* 0x00000008050d7824 */ /* 0x000fc800078e020c */
[----:B------:R-:W1:Y:S02]  /*4a70*/  SYNCS.PHASECHK.TRANS64.TRYWAIT P1, [R13+URZ+0xe0], R4 ;  /* 0x0000e0040d0075a7 */ /* 0x000e64000802017f */
[----:B-1----:R-:W-:Y:S05]  /*4a80*/  @!P1 BRA `(.L_x_112) ;  /* 0x0000001c00209947 */ /* 0x002fea0003800000 */
.L_x_158:
[----:B-1----:R-:W-:Y:S01]  /*4a90*/  PRMT R4, R7, 0x9910, RZ ;  /* 0x0000991007047816 */ /* 0x002fe200000000ff */
[----:B0-----:R0:W-:Y:S03]  /*4aa0*/  @!P2 SYNCS.ARRIVE.TRANS64 RZ, [R13+URZ], R11 ;  /* 0x0000000b0dffa9a7 */ /* 0x0011e6000800003f */
[----:B------:R-:W-:-:S13]  /*4ab0*/  ISETP.NE.AND P1, PT, R4, 0x2, PT ;  /* 0x000000020400780c */ /* 0x000fda0003f25270 */
[----:B0-----:R-:W-:Y:S05]  /*4ac0*/  @P1 BRA `(.L_x_113) ;  /* 0x0000000000041947 */ /* 0x001fea0003800000 */
[----:B------:R-:W-:Y:S01]  /*4ad0*/  BPT.TRAP 0x1 ;  /* 0x000000040000795c */ /* 0x000fe20000300000 */
.L_x_113:
[----:B------:R-:W-:Y:S05]  /*4ae0*/  @P0 BRA `(.L_x_114) ;  /* 0x0000000000040947 */ /* 0x000fea0003800000 */
[----:B------:R-:W-:Y:S01]  /*4af0*/  BPT.TRAP 0x1 ;  /* 0x000000040000795c */ /* 0x000fe20000300000 */
.L_x_114:
[----:B------:R-:W-:Y:S01]  /*4b00*/  R2UR UR13, R12 ;  /* 0x000000000c0d72ca */ /* 0x000fe200000e0000 */
[----:B------:R-:W-:Y:S01]  /*4b10*/  IMAD R12, R5, 0x1000, R12 ;  /* 0x00001000050c7824 */ /* 0x000fe200078e020c */
[----:B------:R-:W-:Y:S01]  /*4b20*/  R2UR UR9, R13 ;  /* 0x000000000d0972ca */ /* 0x000fe200000e0000 */
[----:B------:R-:W-:Y:S01]  /*4b30*/  IMAD R4, R5, 0x1000, R8 ;  /* 0x0000100005047824 */ /* 0x000fe200078e0208 */
[----:B------:R-:W-:Y:S01]  /*4b40*/  UIADD3 UR4, UP0, UR20, 0xf0, URZ ;  /* 0x000000f014047890 */ /* 0x000fe2000ff1e03f */
[----:B------:R-:W-:Y:S01]  /*4b50*/  VIADD R15, R15, 0xffffffff ;  /* 0xffffffff0f0f7836 */ /* 0x000fe20000000000 */
[----:B------:R-:W-:Y:S01]  /*4b60*/  R2UR UR5, R12 ;  /* 0x000000000c0572ca */ /* 0x000fe200000e0000 */
[----:B------:R-:W-:Y:S01]  /*4b70*/  UIADD3 UR22, UP1, UR20, 0x1f0, URZ ;  /* 0x000001f014167890 */ /* 0x000fe2000ff3e03f */
[----:B------:R-:W-:Y:S01]  /*4b80*/  R2UR UR8, R4 ;  /* 0x00000000040872ca */ /* 0x000fe200000e0000 */
[----:B------:R-:W-:Y:S01]  /*4b90*/  VIADD R5, R5, 0x1 ;  /* 0x0000000105057836 */ /* 0x000fe20000000000 */
[----:B------:R-:W-:Y:S01]  /*4ba0*/  R2UR UR11, R19 ;  /* 0x00000000130b72ca */ /* 0x000fe200000e0000 */
[----:B------:R-:W-:Y:S01]  /*4bb0*/  UIADD3.X UR23, URZ, UR21, URZ, UP1, !UPT ;  /* 0x000000153f177290 */ /* 0x000fe20008ffe43f */
[----:B------:R-:W-:Y:S01]  /*4bc0*/  R2UR UR10, R14 ;  /* 0x000000000e0a72ca */ /* 0x000fe200000e0000 */
[----:B------:R-:W-:Y:S01]  /*4bd0*/  UMOV UR6, 0x0 ;  /* 0x0000000000067882 */ /* 0x000fe20000000000 */
[----:B------:R-:W-:Y:S01]  /*4be0*/  R2UR UR12, R2 ;  /* 0x00000000020c72ca */ /* 0x000fe200000e0000 */
[----:B------:R-:W-:Y:S01]  /*4bf0*/  UMOV UR7, 0x10000000 ;  /* 0x1000000000077882 */ /* 0x000fe20000000000 */
[----:B------:R-:W-:Y:S01]  /*4c00*/  R2UR UR18, R22 ;  /* 0x00000000161272ca */ /* 0x000fe200000e0000 */
[----:B------:R-:W-:Y:S01]  /*4c10*/  UMOV UR24, 0x30000 ;  /* 0x0003000000187882 */ /* 0x000fe20000000000 */
[----:B------:R-:W-:Y:S01]  /*4c20*/  ISETP.GT.AND P3, PT, R15, 0x1, PT ;  /* 0x000000010f00780c */ /* 0x000fe20003f64270 */
[----:B------:R-:W-:Y:S01]  /*4c30*/  UIADD3 UR14, UR5, 0x300, URZ ;  /* 0x00000300050e7890 */ /* 0x000fe2000fffe03f */
[----:B------:R-:W-:Y:S01]  /*4c40*/  ISETP.NE.AND P1, PT, R5, 0x1c, PT ;  /* 0x0000001c0500780c */ /* 0x000fe20003f25270 */
[----:B------:R-:W-:Y:S01]  /*4c50*/  UIADD3.X UR5, URZ, UR21, URZ, UP0, !UPT ;  /* 0x000000153f057290 */ /* 0x000fe200087fe43f */
[----:B------:R-:W-:Y:S01]  /*4c60*/  VIADD R14, R14, 0x40 ;  /* 0x000000400e0e7836 */ /* 0x000fe20000000000 */
[----:B------:R-:W-:Y:S01]  /*4c70*/  UIADD3 UR13, UR13, UR8, URZ ;  /* 0x000000080d0d7290 */ /* 0x000fe2000fffe03f */
[----:B------:R-:W-:-:S02]  /*4c80*/  SEL R4, RZ, 0x1, P1 ;  /* 0x00000001ff047807 */ /* 0x000fc40000800000 */
[----:B------:R-:W-:Y:S01]  /*4c90*/  UMOV UR8, UR14 ;  /* 0x0000000e00087c82 */ /* 0x000fe20008000000 */
[----:B------:R-:W-:Y:S02]  /*4ca0*/  SEL R5, R5, RZ, P1 ;  /* 0x000000ff05057207 */ /* 0x000fe40000800000 */
[----:B------:R-:W-:Y:S01]  /*4cb0*/  LOP3.LUT R3, R3, R4, RZ, 0x3c, !PT ;  /* 0x0000000403037212 */ /* 0x000fe200078e3cff */
[----:B------:R0:W-:Y:S02]  /*4cc0*/  UTMALDG.3D [UR8], [UR4], desc[UR6] ;  /* 0x00000608040075b4 */ /* 0x0001e40008011000 */
[----:B0-----:R-:W-:Y:S01]  /*4cd0*/  UMOV UR11, UR18 ;  /* 0x00000012000b7c82 */ /* 0x001fe20008000000 */
[----:B------:R-:W-:Y:S02]  /*4ce0*/  UMOV UR8, UR13 ;  /* 0x0000000d00087c82 */ /* 0x000fe40008000000 */
[----:B------:R0:W-:Y:S02]  /*4cf0*/  UTMALDG.3D.MULTICAST [UR8], [UR22], UR24, desc[UR6] ;  /* 0x00000608160073b4 */ /* 0x0001e40008011818 */
[----:B0-----:R-:W-:Y:S05]  /*4d00*/  @P3 BRA `(.L_x_115) ;  /* 0xfffffffc00403947 */ /* 0x001fea000383ffff */
.L_x_111:
[----:B------:R-:W-:Y:S05]  /*4d10*/  BSYNC B1 ;  /* 0x0000000000017941 */ /* 0x000fea0003800000 */
.L_x_110:
[----:B------:R-:W2:Y:S01]  /*4d20*/  LDL.64 R12, [R1] ;  /* 0x00000000010c7983 */ /* 0x000ea20000100a00 */
[----:B------:R-:W-:Y:S01]  /*4d30*/  LOP3.LUT P4, RZ, R9, 0xff, RZ, 0xc0, !PT ;  /* 0x000000ff09ff7812 */ /* 0x000fe2000788c0ff */
[----:B------:R-:W-:Y:S01]  /*4d40*/  VIADD R9, R6, UR40 ;  /* 0x0000002806097c36 */ /* 0x000fe20008000000 */
[----:B------:R-:W-:Y:S01]  /*4d50*/  ULDC.64 UR4, c[0x0][0x650] ;  /* 0x0001940000047ab9 */ /* 0x000fe20000000a00 */
[----:B------:R-:W-:Y:S01]  /*4d60*/  IMAD.U32 R4, RZ, RZ, UR40 ;  /* 0x00000028ff047e24 */ /* 0x000fe2000f8e00ff */
[----:B------:R-:W-:Y:S01]  /*4d70*/  UISETP.GE.U32.AND UP0, UPT, UR40, 0x1c, UPT ;  /* 0x0000001c2800788c */ /* 0x000fe2000bf06070 */
[----:B------:R-:W-:Y:S01]  /*4d80*/  BSSY B1, `(.L_x_116) ;  /* 0x0000070000017945 */ /* 0x000fe20003800000 */
[----:B------:R-:W-:Y:S01]  /*4d90*/  ISETP.GT.U32.AND P1, PT, R9, 0x1b, PT ;  /* 0x0000001b0900780c */ /* 0x000fe20003f24070 */
[----:B------:R-:W-:Y:S02]  /*4da0*/  IMAD.MOV.U32 R19, RZ, RZ, -0x1 ;  /* 0xffffffffff137424 */ /* 0x000fe400078e00ff */
[----:B------:R-:W-:Y:S01]  /*4db0*/  IMAD.MOV.U32 R22, RZ, RZ, -0x1 ;  /* 0xffffffffff167424 */ /* 0x000fe200078e00ff */
[----:B------:R-:W-:-:S02]  /*4dc0*/  ISETP.LT.U32.AND P1, PT, R4, 0x1c, P1 ;  /* 0x0000001c0400780c */ /* 0x000fc40000f21070 */
[----:B------:R-:W-:Y:S01]  /*4dd0*/  PLOP3.LUT P3, PT, PT, PT, UP0, 0x80, 0x0 ;  /* 0x000000000000781c */ /* 0x000fe20003f6f008 */
[----:B------:R-:W0:Y:S01]  /*4de0*/  @P4 S2R R3, SR_CgaCtaId ;  /* 0x0000000000034919 */ /* 0x000e220000008800 */
[----:B------:R-:W-:Y:S02]  /*4df0*/  @P4 MOV R2, 0x400 ;  /* 0x0000040000024802 */ /* 0x000fe40000000f00 */
[----:B------:R-:W-:-:S04]  /*4e00*/  SEL R5, RZ, 0x1, !P1 ;  /* 0x00000001ff057807 */ /* 0x000fc80004800000 */
[----:B------:R-:W-:Y:S02]  /*4e10*/  LOP3.LUT R0, R0, R5, RZ, 0x3c, !PT ;  /* 0x0000000500007212 */ /* 0x000fe400078e3cff */
[----:B0-----:R-:W-:-:S04]  /*4e20*/  @P4 LEA R2, R3, R2, 0x18 ;  /* 0x0000000203024211 */ /* 0x001fc800078ec0ff */
[----:B------:R0:W-:Y:S02]  /*4e30*/  @P4 SYNCS.ARRIVE.TRANS64.A1T0 RZ, [R2+URZ+0x1f8], RZ ;  /* 0x0001f8ff02ff49a7 */ /* 0x0001e4000810003f */
[----:B0-----:R-:W-:-:S05]  /*4e40*/  SHF.R.U32.HI R2, RZ, 0x2, R9 ;  /* 0x00000002ff027819 */ /* 0x001fca0000011609 */
[----:B------:R-:W-:-:S04]  /*4e50*/  IMAD.WIDE.U32 R2, R2, 0x24924925, RZ ;  /* 0x2492492502027825 */ /* 0x000fc800078e00ff */
[----:B------:R-:W-:Y:S01]  /*4e60*/  IMAD R6, R3, -0x1c, R9 ;  /* 0xffffffe403067824 */ /* 0x000fe200078e0209 */
[--C-:B------:R-:W-:Y:S01]  /*4e70*/  @P3 LOP3.LUT R0, R0, 0x1, R3.reuse, 0x78, !PT ;  /* 0x0000000100003812 */ /* 0x100fe200078e7803 */
[----:B------:R-:W-:Y:S01]  /*4e80*/  IMAD.MOV.U32 R2, RZ, RZ, -0x1 ;  /* 0xffffffffff027424 */ /* 0x000fe200078e00ff */
[----:B------:R-:W-:Y:S02]  /*4e90*/  PRMT R3, RZ, 0x7610, R3 ;  /* 0x00007610ff037816 */ /* 0x000fe40000000003 */
[----:B------:R-:W-:Y:S02]  /*4ea0*/  PRMT R9, RZ, 0x7610, R9 ;  /* 0x00007610ff097816 */ /* 0x000fe40000000009 */
[----:B--2---:R-:W-:-:S04]  /*4eb0*/  IADD3 R18, P4, R18, R12, RZ ;  /* 0x0000000c12127210 */ /* 0x004fc80007f9e0ff */
[----:B------:R-:W-:Y:S01]  /*4ec0*/  ISETP.GE.U32.AND P1, PT, R18, UR4, PT ;  /* 0x0000000412007c0c */ /* 0x000fe2000bf26070 */
[----:B------:R-:W-:-:S05]  /*4ed0*/  IMAD.X R17, R17, 0x1, R23, P4 ;  /* 0x0000000111117824 */ /* 0x000fca00020e0617 */
[----:B------:R-:W-:-:S13]  /*4ee0*/  ISETP.GE.U32.AND.EX P1, PT, R17, UR5, PT, P1 ;  /* 0x0000000511007c0c */ /* 0x000fda000bf26110 */
[----:B------:R-:W-:Y:S05]  /*4ef0*/  @P1 BRA `(.L_x_117) ;  /* 0x0000000400601947 */ /* 0x000fea0003800000 */
[----:B------:R-:W0:Y:S01]  /*4f00*/  S2R R12, SR_CTAID.X ;  /* 0x00000000000c7919 */ /* 0x000e220000002500 */
[----:B------:R-:W-:Y:S01]  /*4f10*/  ULDC.64 UR4, c[0x0][0x628] ;  /* 0x00018a0000047ab9 */ /* 0x000fe20000000a00 */
[----:B------:R-:W-:Y:S01]  /*4f20*/  ULDC UR7, c[0x0][0x630] ;  /* 0x00018c0000077ab9 */ /* 0x000fe20000000800 */
[----:B------:R-:W-:Y:S01]  /*4f30*/  ISETP.NE.U32.AND P1, PT, RZ, UR4, PT ;  /* 0x00000004ff007c0c */ /* 0x000fe2000bf25070 */
[----:B------:R-:W1:Y:S01]  /*4f40*/  S2R R13, SR_CTAID.Y ;  /* 0x00000000000d7919 */ /* 0x000e620000002600 */
[----:B------:R-:W-:Y:S01]  /*4f50*/  ULDC UR8, c[0x0][0x150] ;  /* 0x0000540000087ab9 */ /* 0x000fe20000000800 */
[----:B------:R-:W-:Y:S01]  /*4f60*/  IMAD.MOV.U32 R2, RZ, RZ, R18 ;  /* 0x000000ffff027224 */ /* 0x000fe200078e0012 */
[----:B------:R-:W-:Y:S01]  /*4f70*/  ISETP.NE.AND.EX P1, PT, RZ, UR5, PT, P1 ;  /* 0x00000005ff007c0c */ /* 0x000fe2000bf25310 */
[----:B------:R-:W-:Y:S01]  /*4f80*/  IMAD.MOV.U32 R3, RZ, RZ, R17 ;  /* 0x000000ffff037224 */ /* 0x000fe200078e0011 */
[----:B0-----:R-:W-:-:S11]  /*4f90*/  I2FP.F32.U32 R14, R12 ;  /* 0x0000000c000e7245 */ /* 0x001fd60000201000 */
[----:B------:R-:W-:Y:S05]  /*4fa0*/  @!P1 BRA `(.L_x_118) ;  /* 0x0000000000289947 */ /* 0x000fea0003800000 */
[----:B------:R-:W-:Y:S02]  /*4fb0*/  ULDC UR6, c[0x0][0x634] ;  /* 0x00018d0000067ab9 */ /* 0x000fe40000000800 */
[----:B------:R-:W-:-:S05]  /*4fc0*/  IADD3 R3, P1, R18, UR6, RZ ;  /* 0x0000000612037c10 */ /* 0x000fca000ff3e0ff */
[----:B------:R-:W-:-:S04]  /*4fd0*/  IMAD.X R11, RZ, RZ, R17, P1 ;  /* 0x000000ffff0b7224 */ /* 0x000fc800008e0611 */
[----:B------:R-:W-:-:S04]  /*4fe0*/  IMAD.WIDE.U32 R4, R11, UR4, RZ ;  /* 0x000000040b047c25 */ /* 0x000fc8000f8e00ff */
[----:B------:R-:W-:-:S04]  /*4ff0*/  IMAD.WIDE.U32 R4, P1, R3, UR5, R4 ;  /* 0x0000000503047c25 */ /* 0x000fc8000f820004 */
[----:B------:R-:W-:-:S04]  /*5000*/  IMAD.WIDE.U32 R2, R3, UR4, RZ ;  /* 0x0000000403027c25 */ /* 0x000fc8000f8e00ff */
[----:B------:R-:W-:Y:S01]  /*5010*/  IMAD.MOV.U32 R2, RZ, RZ, R5 ;  /* 0x000000ffff027224 */ /* 0x000fe200078e0005 */
[----:B------:R-:W-:Y:S01]  /*5020*/  IADD3 RZ, P3, R3, R4, RZ ;  /* 0x0000000403ff7210 */ /* 0x000fe20007f7e0ff */
[----:B------:R-:W-:-:S04]  /*5030*/  IMAD.X R3, RZ, RZ, RZ, P1 ;  /* 0x000000ffff037224 */ /* 0x000fc800008e06ff */
[----:B------:R-:W-:-:S08]  /*5040*/  IMAD.WIDE.U32.X R2, R11, UR5, R2, P3 ;  /* 0x000000050b027c25 */ /* 0x000fd000098e0402 */
.L_x_118:
[----:B------:R-:W0:Y:S01]  /*5050*/  LDC R21, c[0x0][0x65c] ;  /* 0x00019700ff157b82 */ /* 0x000e220000000800 */
[--C-:B------:R-:W-:Y:S01]  /*5060*/  SHF.R.U64 R11, R2, UR7, R3.reuse ;  /* 0x00000007020b7c19 */ /* 0x100fe20008001203 */
[----:B------:R-:W-:Y:S01]  /*5070*/  FMUL R14, R14, UR8 ;  /* 0x000000080e0e7c20 */ /* 0x000fe20008400000 */
[----:B------:R-:W-:Y:S01]  /*5080*/  SHF.R.U32.HI R2, RZ, UR7, R3 ;  /* 0x00000007ff027c19 */ /* 0x000fe20008011603 */
[----:B------:R-:W-:Y:S01]  /*5090*/  ULDC UR6, c[0x0][0x154] ;  /* 0x0000550000067ab9 */ /* 0x000fe20000000800 */
[----:B------:R-:W-:Y:S01]  /*50a0*/  IADD3 R15, P1, RZ, -R11, RZ ;  /* 0x8000000bff0f7210 */ /* 0x000fe20007f3e0ff */
[----:B------:R-:W-:Y:S01]  /*50b0*/  ULDC.64 UR4, c[0x0][0x620] ;  /* 0x0001880000047ab9 */ /* 0x000fe20000000a00 */
[----:B-1----:R-:W-:Y:S01]  /*50c0*/  I2FP.F32.U32 R3, R13 ;  /* 0x0000000d00037245 */ /* 0x002fe20000201000 */
[----:B------:R-:W1:Y:S01]  /*50d0*/  LDC R19, c[0x0][0x144] ;  /* 0x00005100ff137b82 */ /* 0x000e620000000800 */
[----:B------:R-:W2:Y:S01]  /*50e0*/  F2I.U32.TRUNC.NTZ R14, R14 ;  /* 0x0000000e000e7305 */ /* 0x000ea2000020f000 */
[----:B------:R-:W-:-:S02]  /*50f0*/  IMAD.X R2, RZ, RZ, ~R2, P1 ;  /* 0x000000ffff027224 */ /* 0x000fc400008e0e02 */
[----:B------:R-:W-:Y:S01]  /*5100*/  FMUL R4, R3, UR6 ;  /* 0x0000000603047c20 */ /* 0x000fe20008400000 */
[----:B------:R-:W-:Y:S01]  /*5110*/  IMAD.MOV.U32 R3, RZ, RZ, R17 ;  /* 0x000000ffff037224 */ /* 0x000fe200078e0011 */
[----:B------:R-:W-:Y:S01]  /*5120*/  ULDC.64 UR6, c[0x0][0x640] ;  /* 0x0001900000067ab9 */ /* 0x000fe20000000a00 */
[----:B------:R-:W-:Y:S01]  /*5130*/  IMAD R2, R2, UR4, RZ ;  /* 0x0000000402027c24 */ /* 0x000fe2000f8e02ff */
[----:B------:R-:W3:Y:S01]  /*5140*/  LDC R20, c[0x0][0x148] ;  /* 0x00005200ff147b82 */ /* 0x000ee20000000800 */
[----:B------:R-:W-:Y:S01]  /*5150*/  ISETP.NE.U32.AND P1, PT, RZ, UR6, PT ;  /* 0x00000006ff007c0c */ /* 0x000fe2000bf25070 */
[----:B------:R-:W4:Y:S01]  /*5160*/  F2I.U32.TRUNC.NTZ R4, R4 ;  /* 0x0000000400047305 */ /* 0x000f22000020f000 */
[----:B------:R-:W-:Y:S02]  /*5170*/  IMAD R5, R15, UR5, R2 ;  /* 0x000000050f057c24 */ /* 0x000fe4000f8e0202 */
[----:B------:R-:W-:Y:S01]  /*5180*/  IMAD.MOV.U32 R2, RZ, RZ, R18 ;  /* 0x000000ffff027224 */ /* 0x000fe200078e0012 */
[----:B------:R-:W-:-:S02]  /*5190*/  ISETP.NE.AND.EX P1, PT, RZ, UR7, PT, P1 ;  /* 0x00000007ff007c0c */ /* 0x000fc4000bf25310 */
[----:B0-----:R-:W-:Y:S01]  /*51a0*/  ISETP.NE.AND P4, PT, R21, 0x1, PT ;  /* 0x000000011500780c */ /* 0x001fe20003f85270 */
[----:B------:R-:W-:Y:S01]  /*51b0*/  IMAD.WIDE.U32 R2, R15, UR4, R2 ;  /* 0x000000040f027c25 */ /* 0x000fe2000f8e0002 */
[----:B------:R-:W-:-:S03]  /*51c0*/  ULDC UR4, c[0x0][0x618] ;  /* 0x0001860000047ab9 */ /* 0x000fc60000000800 */
[----:B--2---:R-:W-:Y:S02]  /*51d0*/  IMAD.MOV R14, RZ, RZ, -R14 ;  /* 0x000000ffff0e7224 */ /* 0x004fe400078e0a0e */
[----:B------:R-:W-:Y:S02]  /*51e0*/  IMAD.IADD R3, R3, 0x1, R5 ;  /* 0x0000000103037824 */ /* 0x000fe400078e0205 */
[----:B-1----:R-:W-:-:S03]  /*51f0*/  IMAD R12, R19, R14, R12 ;  /* 0x0000000e130c7224 */ /* 0x002fc600078e020c */
[--C-:B------:R-:W-:Y:S01]  /*5200*/  SHF.R.U64 R14, R2, UR4, R3.reuse ;  /* 0x00000004020e7c19 */ /* 0x100fe20008001203 */
[----:B----4-:R-:W-:Y:S01]  /*5210*/  IMAD.MOV R2, RZ, RZ, -R4 ;  /* 0x000000ffff027224 */ /* 0x010fe200078e0a04 */
[----:B------:R-:W-:Y:S01]  /*5220*/  SHF.R.U32.HI R3, RZ, UR4, R3 ;  /* 0x00000004ff037c19 */ /* 0x000fe20008011603 */
[----:B------:R-:W-:Y:S02]  /*5230*/  ULDC UR4, c[0x0][0x608] ;  /* 0x0001820000047ab9 */ /* 0x000fe40000000800 */
[----:B---3--:R-:W-:Y:S01]  /*5240*/  @P4 IMAD R12, R20, R2, R13 ;  /* 0x00000002140c4224 */ /* 0x008fe200078e020d */
[--C-:B------:R-:W-:Y:S02]  /*5250*/  SHF.R.U64 R19, R14, UR4, R3.reuse ;  /* 0x000000040e137c19 */ /* 0x100fe40008001203 */
[----:B------:R-:W-:Y:S01]  /*5260*/  SHF.R.U32.HI R2, RZ, UR4, R3 ;  /* 0x00000004ff027c19 */ /* 0x000fe20008011603 */
[----:B------:R-:W-:-:S03]  /*5270*/  ULDC UR4, c[0x0][0x658] ;  /* 0x0001960000047ab9 */ /* 0x000fc60000000800 */
[--C-:B------:R-:W-:Y:S02]  /*5280*/  SHF.R.U64 R13, R19, UR4, R2.reuse ;  /* 0x00000004130d7c19 */ /* 0x100fe40008001202 */
[----:B------:R-:W-:-:S03]  /*5290*/  SHF.R.U32.HI R2, RZ, UR4, R2 ;  /* 0x00000004ff027c19 */ /* 0x000fc60008011602 */
[----:B------:R-:W-:Y:S02]  /*52a0*/  IMAD.MOV.U32 R4, RZ, RZ, R13 ;  /* 0x000000ffff047224 */ /* 0x000fe400078e000d */
[----:B------:R-:W-:Y:S01]  /*52b0*/  IMAD.MOV.U32 R3, RZ, RZ, R2 ;  /* 0x000000ffff037224 */ /* 0x000fe200078e0002 */
[----:B------:R-:W-:Y:S06]  /*52c0*/  @!P1 BRA `(.L_x_119) ;  /* 0x00000000002c9947 */ /* 0x000fec0003800000 */
        /* <DEDUP_REMOVED lines=9> */
[----:B------:R-:W-:-:S04]  /*5360*/  IMAD.WIDE.U32.X R2, R15, UR7, R2, P3 ;  /* 0x000000070f027c25 */ /* 0x000fc800098e0402 */
[----:B------:R-:W-:-:S07]  /*5370*/  IMAD.MOV.U32 R4, RZ, RZ, R2 ;  /* 0x000000ffff047224 */ /* 0x000fce00078e0002 */
.L_x_119:
[----:B------:R-:W-:Y:S01]  /*5380*/  ULDC UR4, c[0x0][0x648] ;  /* 0x0001920000047ab9 */ /* 0x000fe20000000800 */
[----:B------:R-:W-:Y:S01]  /*5390*/  LOP3.LUT R2, R19, UR16, RZ, 0xc0, !PT ;  /* 0x0000001013027c12 */ /* 0x000fe2000f8ec0ff */
[----:B------:R-:W-:Y:S01]  /*53a0*/  ULDC UR5, c[0x0][0x610] ;  /* 0x0001840000057ab9 */ /* 0x000fe20000000800 */
[----:B------:R-:W-:Y:S01]  /*53b0*/  SHF.R.U64 R3, R4, UR4, R3 ;  /* 0x0000000404037c19 */ /* 0x000fe20008001203 */
[----:B------:R-:W-:Y:S01]  /*53c0*/  ULDC UR4, c[0x0][0x638] ;  /* 0x00018e0000047ab9 */ /* 0x000fe20000000800 */
[----:B------:R-:W-:-:S03]  /*53d0*/  LOP3.LUT R14, R14, UR15, RZ, 0xc0, !PT ;  /* 0x0000000f0e0e7c12 */ /* 0x000fc6000f8ec0ff */
[----:B------:R-:W-:Y:S02]  /*53e0*/  IMAD.MOV R4, RZ, RZ, -R3 ;  /* 0x000000ffff047224 */ /* 0x000fe400078e0a03 */
[----:B------:R-:W-:Y:S02]  /*53f0*/  IMAD R3, R3, UR17, R2 ;  /* 0x0000001103037c24 */ /* 0x000fe4000f8e0202 */
[----:B------:R-:W-:Y:S01]  /*5400*/  IMAD R13, R4, UR4, R13 ;  /* 0x00000004040d7c24 */ /* 0x000fe2000f8e020d */
[----:B------:R-:W-:Y:S01]  /*5410*/  ULDC UR4, c[0x0][0x600] ;  /* 0x0001800000047ab9 */ /* 0x000fe20000000800 */
[----:B------:R-:W-:Y:S02]  /*5420*/  IMAD R12, R3, UR5, R12 ;  /* 0x00000005030c7c24 */ /* 0x000fe4000f8e020c */
[----:B------:R-:W-:Y:S02]  /*5430*/  IMAD R13, R13, UR4, R14 ;  /* 0x000000040d0d7c24 */ /* 0x000fe4000f8e020e */
[----:B------:R-:W-:-:S02]  /*5440*/  IMAD.MOV.U32 R3, RZ, RZ, 0x1 ;  /* 0x00000001ff037424 */ /* 0x000fc400078e00ff */
[----:B------:R-:W-:Y:S01]  /*5450*/  IMAD.MOV.U32 R2, RZ, RZ, R11 ;  /* 0x000000ffff027224 */ /* 0x000fe200078e000b */
[----:B------:R-:W-:Y:S02]  /*5460*/  SEL R22, R13, R12, !P4 ;  /* 0x0000000c0d167207 */ /* 0x000fe40006000000 */
[----:B------:R-:W-:-:S07]  /*5470*/  SEL R19, R12, R13, !P4 ;  /* 0x0000000d0c137207 */ /* 0x000fce0006000000 */
.L_x_117:
[----:B------:R-:W-:Y:S05]  /*5480*/  BSYNC B1 ;  /* 0x0000000000017941 */ /* 0x000fea0003800000 */
.L_x_116:
[----:B------:R-:W-:-:S13]  /*5490*/  LOP3.LUT P1, RZ, R3, 0xff, RZ, 0xc0, !PT ;  /* 0x000000ff03ff7812 */ /* 0x000fda000782c0ff */
[----:B------:R-:W-:Y:S05]  /*54a0*/  @P1 BRA `(.L_x_120) ;  /* 0xfffffff400241947 */ /* 0x000fea000383ffff */
[----:B------:R-:W-:Y:S05]  /*54b0*/  BSYNC B0 ;  /* 0x0000000000007941 */ /* 0x000fea0003800000 */
.L_x_108:
[----:B------:R-:W-:-:S03]  /*54c0*/  UMOV UR4, 0xffffffff ;  /* 0xffffffff00047882 */ /* 0x000fc60000000000 */
[----:B------:R-:W-:Y:S05]  /*54d0*/  BRA.DIV UR4, `(.L_x_121) ;  /* 0x0000001204a07947 */ /* 0x000fea000b800000 */
[----:B------:R-:W-:-:S13]  /*54e0*/  ELECT P6, URZ, PT ;  /* 0x00000000003f782f */ /* 0x000fda00038c0000 */
.L_x_161:
[----:B------:R-:W-:Y:S04]  /*54f0*/  BSSY B0, `(.L_x_122) ;  /* 0x0000103000007945 */ /* 0x000fe80003800000 */
[----:B------:R-:W-:Y:S05]  /*5500*/  @!P6 BRA `(.L_x_123) ;  /* 0x000000100004e947 */ /* 0x000fea0003800000 */
[----:B------:R-:W-:-:S04]  /*5510*/  LOP3.LUT R16, R16, 0x2, RZ, 0xfc, !PT ;  /* 0x0000000210107812 */ /* 0x000fc800078efcff */
[----:B------:R-:W-:-:S13]  /*5520*/  ISETP.NE.AND P0, PT, R16, 0x3, PT ;  /* 0x000000031000780c */ /* 0x000fda0003f05270 */
[----:B------:R-:W-:Y:S05]  /*5530*/  @!P0 BRA `(.L_x_124) ;  /* 0x0000000000048947 */ /* 0x000fea0003800000 */
[----:B------:R-:W-:Y:S01]  /*5540*/  BPT.TRAP 0x1 ;  /* 0x000000040000795c */ /* 0x000fe20000300000 */
.L_x_124:
[----:B------:R-:W0:Y:S01]  /*5550*/  S2R R3, SR_CgaCtaId ;  /* 0x0000000000037919 */ /* 0x000e220000008800 */
[----:B------:R-:W-:-:S04]  /*5560*/  MOV R2, 0x400 ;  /* 0x0000040000027802 */ /* 0x000fc80000000f00 */
[----:B0-----:R-:W-:Y:S02]  /*5570*/  LEA R3, R3, R2, 0x18 ;  /* 0x0000000203037211 */ /* 0x001fe400078ec0ff */
[----:B------:R-:W-:-:S03]  /*5580*/  SHF.L.U32 R2, R0, 0x1f, RZ ;  /* 0x0000001f00027819 */ /* 0x000fc600000006ff */
[----:B------:R-:W-:-:S04]  /*5590*/  VIADD R3, R3, 0xe0 ;  /* 0x000000e003037836 */ /* 0x000fc80000000000 */
[C---:B------:R-:W-:Y:S02]  /*55a0*/  IMAD R7, R6.reuse, 0x8, R3 ;  /* 0x0000000806077824 */ /* 0x040fe400078e0203 */
[----:B------:R-:W-:Y:S02]  /*55b0*/  VIADD R6, R6, 0x1 ;  /* 0x0000000106067836 */ /* 0x000fe40000000000 */
[----:B------:R-:W0:Y:S03]  /*55c0*/  SYNCS.PHASECHK.TRANS64.TRYWAIT P0, [R7+URZ], R2 ;  /* 0x00000002070075a7 */ /* 0x000e26000800017f */
[----:B------:R-:W-:-:S04]  /*55d0*/  ISETP.NE.AND P1, PT, R6, 0x1c, PT ;  /* 0x0000001c0600780c */ /* 0x000fc80003f25270 */
[----:B------:R-:W-:Y:S02]  /*55e0*/  SEL R5, RZ, 0x1, P1 ;  /* 0x00000001ff057807 */ /* 0x000fe40000800000 */
[----:B------:R-:W-:Y:S02]  /*55f0*/  SEL R6, R6, RZ, P1 ;  /* 0x000000ff06067207 */ /* 0x000fe40000800000 */
[----:B------:R-:W-:-:S03]  /*5600*/  LOP3.LUT R5, R0, R5, RZ, 0x3c, !PT ;  /* 0x0000000500057212 */ /* 0x000fc600078e3cff */
[----:B------:R-:W-:Y:S01]  /*5610*/  IMAD R9, R6, 0x8, R3 ;  /* 0x0000000806097824 */ /* 0x000fe200078e0203 */
[----:B------:R-:W-:Y:S01]  /*5620*/  SHF.L.U32 R4, R5, 0x1f, RZ ;  /* 0x0000001f05047819 */ /* 0x000fe200000006ff */
[----:B0-----:R-:W-:Y:S06]  /*5630*/  @!P0 BRA `(.L_x_125) ;  /* 0x0000001000688947 */ /* 0x001fec0003800000 */
.L_x_162:
[----:B------:R-:W1:Y:S01]  /*5640*/  SYNCS.PHASECHK.TRANS64.TRYWAIT P0, [R9+URZ], R4 ;  /* 0x00000004090075a7 */ /* 0x000e62000800017f */
[----:B------:R-:W-:-:S05]  /*5650*/  VIADD R0, R6, 0x1 ;  /* 0x0000000106007836 */ /* 0x000fca0000000000 */
[----:B------:R-:W-:-:S04]  /*5660*/  ISETP.NE.AND P1, PT, R0, 0x1c, PT ;  /* 0x0000001c0000780c */ /* 0x000fc80003f25270 */
[----:B0-----:R-:W-:Y:S02]  /*5670*/  SEL R2, RZ, 0x1, P1 ;  /* 0x00000001ff027807 */ /* 0x001fe40000800000 */
[----:B------:R-:W-:Y:S02]  /*5680*/  SEL R0, R0, RZ, P1 ;  /* 0x000000ff00007207 */ /* 0x000fe40000800000 */
[----:B------:R-:W-:-:S03]  /*5690*/  LOP3.LUT R7, R5, R2, RZ, 0x3c, !PT ;  /* 0x0000000205077212 */ /* 0x000fc600078e3cff */
[----:B------:R-:W-:Y:S01]  /*56a0*/  IMAD R6, R0, 0x8, R3 ;  /* 0x0000000800067824 */ /* 0x000fe200078e0203 */
[----:B------:R-:W-:Y:S01]  /*56b0*/  SHF.L.U32 R5, R7, 0x1f, RZ ;  /* 0x0000001f07057819 */ /* 0x000fe200000006ff */
[----:B-1----:R-:W-:Y:S06]  /*56c0*/  @!P0 BRA `(.L_x_126) ;  /* 0x0000001000588947 */ /* 0x002fec0003800000 */
.L_x_163:
[----:B------:R-:W1:Y:S01]  /*56d0*/  SYNCS.PHASECHK.TRANS64.TRYWAIT P0, [R6+URZ], R5 ;  /* 0x00000005060075a7 */ /* 0x000e62000800017f */
[----:B------:R-:W-:-:S05]  /*56e0*/  VIADD R0, R0, 0x1 ;  /* 0x0000000100007836 */ /* 0x000fca0000000000 */
[----:B------:R-:W-:-:S04]  /*56f0*/  ISETP.NE.AND P1, PT, R0, 0x1c, PT ;  /* 0x0000001c0000780c */ /* 0x000fc80003f25270 */
[----:B------:R-:W-:Y:S02]  /*5700*/  SEL R2, RZ, 0x1, P1 ;  /* 0x00000001ff027807 */ /* 0x000fe40000800000 */
[----:B------:R-:W-:Y:S02]  /*5710*/  SEL R0, R0, RZ, P1 ;  /* 0x000000ff00007207 */ /* 0x000fe40000800000 */
[----:B------:R-:W-:-:S03]  /*5720*/  LOP3.LUT R7, R7, R2, RZ, 0x3c, !PT ;  /* 0x0000000207077212 */ /* 0x000fc600078e3cff */
[----:B0-----:R-:W-:Y:S01]  /*5730*/  IMAD R9, R0, 0x8, R3 ;  /* 0x0000000800097824 */ /* 0x001fe200078e0203 */
[----:B------:R-:W-:Y:S01]  /*5740*/  SHF.L.U32 R4, R7, 0x1f, RZ ;  /* 0x0000001f07047819 */ /* 0x000fe200000006ff */
[----:B-1----:R-:W-:Y:S06]  /*5750*/  @!P0 BRA `(.L_x_127) ;  /* 0x0000001000488947 */ /* 0x002fec0003800000 */
.L_x_164:
        /* <DEDUP_REMOVED lines=9> */
.L_x_165:
        /* <DEDUP_REMOVED lines=9> */
.L_x_166:
        /* <DEDUP_REMOVED lines=9> */
.L_x_167:
        /* <DEDUP_REMOVED lines=9> */
.L_x_168:
        /* <DEDUP_REMOVED lines=9> */
.L_x_169:
        /* <DEDUP_REMOVED lines=9> */
.L_x_170:
        /* <DEDUP_REMOVED lines=9> */
.L_x_171:
        /* <DEDUP_REMOVED lines=9> */
.L_x_172:
        /* <DEDUP_REMOVED lines=9> */
.L_x_173:
        /* <DEDUP_REMOVED lines=9> */
.L_x_174:
        /* <DEDUP_REMOVED lines=9> */
.L_x_175:
        /* <DEDUP_REMOVED lines=9> */
.L_x_176:
        /* <DEDUP_REMOVED lines=9> */
.L_x_177:
        /* <DEDUP_REMOVED lines=9> */
.L_x_178:
        /* <DEDUP_REMOVED lines=9> */
.L_x_179:
        /* <DEDUP_REMOVED lines=9> */
.L_x_180:
        /* <DEDUP_REMOVED lines=9> */
.L_x_181:
        /* <DEDUP_REMOVED lines=9> */
.L_x_182:
        /* <DEDUP_REMOVED lines=9> */
.L_x_183:
        /* <DEDUP_REMOVED lines=9> */
.L_x_184:
        /* <DEDUP_REMOVED lines=9> */
.L_x_185:
        /* <DEDUP_REMOVED lines=9> */
.L_x_186:
        /* <DEDUP_REMOVED lines=9> */
.L_x_187:
[----:B------:R-:W1:Y:S01]  /*6450*/  SYNCS.PHASECHK.TRANS64.TRYWAIT P0, [R6+URZ], R5 ;  /* 0x00000005060075a7 */ /* 0x000e62000800017f */
[----:B------:R-:W-:-:S05]  /*6460*/  VIADD R0, R0, 0x1 ;  /* 0x0000000100007836 */ /* 0x000fca0000000000 */
[----:B------:R-:W-:-:S04]  /*6470*/  ISETP.NE.AND P1, PT, R0, 0x1c, PT ;  /* 0x0000001c0000780c */ /* 0x000fc80003f25270 */
[----:B------:R-:W-:Y:S02]  /*6480*/  SEL R2, RZ, 0x1, P1 ;  /* 0x00000001ff027807 */ /* 0x000fe40000800000 */
[----:B------:R-:W-:Y:S02]  /*6490*/  SEL R0, R0, RZ, P1 ;  /* 0x000000ff00007207 */ /* 0x000fe40000800000 */
[----:B------:R-:W-:Y:S01]  /*64a0*/  LOP3.LUT R2, R7, R2, RZ, 0x3c, !PT ;  /* 0x0000000207027212 */ /* 0x000fe200078e3cff */
[----:B-1----:R-:W-:Y:S06]  /*64b0*/  @!P0 BRA `(.L_x_151) ;  /* 0x0000000800d08947 */ /* 0x002fec0003800000 */
.L_x_188:
[----:B------:R-:W-:Y:S01]  /*64c0*/  IMAD R3, R0, 0x8, R3 ;  /* 0x0000000800037824 */ /* 0x000fe200078e0203 */
[----:B------:R-:W-:-:S07]  /*64d0*/  SHF.L.U32 R0, R2, 0x1f, RZ ;  /* 0x0000001f02007819 */ /* 0x000fce00000006ff */
.L_x_152:
[----:B--2---:R2:W3:Y:S02]  /*64e0*/  SYNCS.PHASECHK.TRANS64.TRYWAIT P0, [R3+URZ], R0 ;  /* 0x00000000030075a7 */ /* 0x0044e4000800017f */
[----:B---3--:R-:W-:Y:S05]  /*64f0*/  @!P0 NANOSLEEP.SYNCS 0x989680 ;  /* 0x009896800000895d */ /* 0x008fea0003900000 */
[----:B------:R-:W3:Y:S02]  /*6500*/  @!P0 SYNCS.PHASECHK.TRANS64 P0, [R3+URZ], R0 ;  /* 0x00000000030085a7 */ /* 0x000ee4000800007f */
[----:B---3--:R-:W-:Y:S05]  /*6510*/  @!P0 BRA `(.L_x_152) ;  /* 0xfffffffc00f08947 */ /* 0x008fea000383ffff */
.L_x_123:
[----:B------:R-:W-:Y:S05]  /*6520*/  BSYNC B0 ;  /* 0x0000000000007941 */ /* 0x000fea0003800000 */
.L_x_122:
[----:B------:R-:W-:Y:S05]  /*6530*/  EXIT ;  /* 0x000000000000794d */ /* 0x000fea0003800000 */
.L_x_20:
[----:B-1----:R1:W2:Y:S02]  /*6540*/  SYNCS.PHASECHK.TRANS64.TRYWAIT P0, [R65+URZ], R0 ;  /* 0x00000000410075a7 */ /* 0x0022a4000800017f */
[----:B--2---:R-:W-:Y:S05]  /*6550*/  @!P0 NANOSLEEP.SYNCS 0x989680 ;  /* 0x009896800000895d */ /* 0x004fea0003900000 */
[----:B------:R-:W2:Y:S02]  /*6560*/  @!P0 SYNCS.PHASECHK.TRANS64 P0, [R65+URZ], R0 ;  /* 0x00000000410085a7 */ /* 0x000ea4000800007f */
[----:B--2---:R-:W-:Y:S05]  /*6570*/  @!P0 BRA `(.L_x_20) ;  /* 0xfffffffc00f08947 */ /* 0x004fea000383ffff */
[----:B------:R-:W-:Y:S05]  /*6580*/  BRA `(.L_x_153) ;  /* 0xffffffb4003c7947 */ /* 0x000fea000383ffff */
.L_x_25:
[----:B--2---:R2:W3:Y:S02]  /*6590*/  SYNCS.PHASECHK.TRANS64.TRYWAIT P1, [R3+URZ], R0 ;  /* 0x00000000030075a7 */ /* 0x0044e4000802017f */
[----:B---3--:R-:W-:Y:S05]  /*65a0*/  @!P1 NANOSLEEP.SYNCS 0x989680 ;  /* 0x009896800000995d */ /* 0x008fea0003900000 */
[----:B------:R-:W3:Y:S02]  /*65b0*/  @!P1 SYNCS.PHASECHK.TRANS64 P1, [R3+URZ], R0 ;  /* 0x00000000030095a7 */ /* 0x000ee4000802007f */
[----:B---3--:R-:W-:Y:S05]  /*65c0*/  @!P1 BRA `(.L_x_25) ;  /* 0xfffffffc00f09947 */ /* 0x008fea000383ffff */
[----:B------:R-:W-:Y:S05]  /*65d0*/  BRA `(.L_x_24) ;  /* 0xffffffb400a47947 */ /* 0x000fea000383ffff */
.L_x_30:
[----:B--2---:R-:W-:-:S04]  /*65e0*/  IMAD.U32 R5, RZ, RZ, UR4 ;  /* 0x00000004ff057e24 */ /* 0x004fc8000f8e00ff */
[----:B------:R2:W3:Y:S03]  /*65f0*/  SYNCS.PHASECHK.TRANS64.TRYWAIT P1, [R5+URZ], R4 ;  /* 0x00000004050075a7 */ /* 0x0004e6000802017f */
[----:B---3--:R-:W-:Y:S05]  /*6600*/  @!P1 NANOSLEEP.SYNCS 0x989680 ;  /* 0x009896800000995d */ /* 0x008fea0003900000 */
[----:B------:R-:W3:Y:S02]  /*6610*/  @!P1 SYNCS.PHASECHK.TRANS64 P1, [R5+URZ], R4 ;  /* 0x00000004050095a7 */ /* 0x000ee4000802007f */
[----:B---3--:R-:W-:Y:S05]  /*6620*/  @!P1 BRA `(.L_x_30) ;  /* 0xfffffffc00ec9947 */ /* 0x008fea000383ffff */
[----:B------:R-:W-:Y:S05]  /*6630*/  BRA `(.L_x_29) ;  /* 0xffffffb8001c7947 */ /* 0x000fea000383ffff */
.L_x_36:
[----:B-1----:R1:W2:Y:S02]  /*6640*/  SYNCS.PHASECHK.TRANS64.TRYWAIT P0, [R65+URZ+0x10], R0 ;  /* 0x00001000410075a7 */ /* 0x0022a4000800017f */
[----:B--2---:R-:W-:Y:S05]  /*6650*/  @!P0 NANOSLEEP.SYNCS 0x989680 ;  /* 0x009896800000895d */ /* 0x004fea0003900000 */
[----:B------:R-:W2:Y:S02]  /*6660*/  @!P0 SYNCS.PHASECHK.TRANS64 P0, [R65+URZ+0x10], R0 ;  /* 0x00001000410085a7 */ /* 0x000ea4000800007f */
[----:B--2---:R-:W-:Y:S05]  /*6670*/  @!P0 BRA `(.L_x_36) ;  /* 0xfffffffc00f08947 */ /* 0x004fea000383ffff */
[----:B------:R-:W-:Y:S05]  /*6680*/  BRA `(.L_x_154) ;  /* 0xffffffbc00287947 */ /* 0x000fea000383ffff */
.L_x_109:
[----:B------:R-:W-:Y:S01]  /*6690*/  BSSY B1, `(.L_x_155) ;  /* 0x0000006000017945 */ /* 0x000fe20003800000 */
[----:B------:R-:W-:-:S07]  /*66a0*/  IMAD.MOV.U32 R15, RZ, RZ, -0x1 ;  /* 0xffffffffff0f7424 */ /* 0x000fce00078e00ff */
[----:B-----5:R-:W-:Y:S05]  /*66b0*/  WARPSYNC.COLLECTIVE R15, `(.L_x_156) ;  /* 0x000000000f0c7348 */ /* 0x020fea0003c00000 */
[----:B------:R-:W-:Y:S02]  /*66c0*/  ELECT P6, UR62, PT ;  /* 0x00000000003e782f */ /* 0x000fe400038c0000 */
[----:B------:R-:W-:Y:S01]  /*66d0*/  MOV R14, UR62 ;  /* 0x0000003e000e7c02 */ /* 0x000fe20008000f00 */
[----:B-----5:R-:W-:Y:S10]  /*66e0*/  ENDCOLLECTIVE ;  /* 0x000000000000791b */ /* 0x020ff40003800000 */
.L_x_156:
[----:B------:R-:W-:Y:S05]  /*66f0*/  BSYNC B1 ;  /* 0x0000000000017941 */ /* 0x000fea0003800000 */
.L_x_155:
[----:B------:R-:W-:Y:S05]  /*6700*/  BRA `(.L_x_157) ;  /* 0xffffffe000987947 */ /* 0x000fea000383ffff */
.L_x_112:
[----:B-1----:R1:W2:Y:S02]  /*6710*/  SYNCS.PHASECHK.TRANS64.TRYWAIT P1, [R13+URZ+0xe0], R4 ;  /* 0x0000e0040d0075a7 */ /* 0x0022a4000802017f */
[----:B--2---:R-:W-:Y:S05]  /*6720*/  @!P1 NANOSLEEP.SYNCS 0x989680 ;  /* 0x009896800000995d */ /* 0x004fea0003900000 */
[----:B------:R-:W2:Y:S02]  /*6730*/  @!P1 SYNCS.PHASECHK.TRANS64 P1, [R13+URZ+0xe0], R4 ;  /* 0x0000e0040d0095a7 */ /* 0x000ea4000802007f */
[----:B--2---:R-:W-:Y:S05]  /*6740*/  @!P1 BRA `(.L_x_112) ;  /* 0xfffffffc00f09947 */ /* 0x004fea000383ffff */
[----:B------:R-:W-:Y:S05]  /*6750*/  BRA `(.L_x_158) ;  /* 0xffffffe000cc7947 */ /* 0x000fea000383ffff */
.L_x_121:
[----:B------:R-:W-:Y:S01]  /*6760*/  BSSY B0, `(.L_x_159) ;  /* 0x0000006000007945 */ /* 0x000fe20003800000 */
[----:B------:R-:W-:-:S07]  /*6770*/  IMAD.MOV.U32 R15, RZ, RZ, -0x1 ;  /* 0xffffffffff0f7424 */ /* 0x000fce00078e00ff */
[----:B-----5:R-:W-:Y:S05]  /*6780*/  WARPSYNC.COLLECTIVE R15, `(.L_x_160) ;  /* 0x000000000f0c7348 */ /* 0x020fea0003c00000 */
[----:B------:R-:W-:Y:S02]  /*6790*/  ELECT P6, UR62, PT ;  /* 0x00000000003e782f */ /* 0x000fe400038c0000 */
[----:B------:R-:W-:Y:S01]  /*67a0*/  MOV R14, UR62 ;  /* 0x0000003e000e7c02 */ /* 0x000fe20008000f00 */
[----:B-----5:R-:W-:Y:S10]  /*67b0*/  ENDCOLLECTIVE ;  /* 0x000000000000791b */ /* 0x020ff40003800000 */
.L_x_160:
[----:B------:R-:W-:Y:S05]  /*67c0*/  BSYNC B0 ;  /* 0x0000000000007941 */ /* 0x000fea0003800000 */
.L_x_159:
[----:B------:R-:W-:Y:S05]  /*67d0*/  BRA `(.L_x_161) ;  /* 0xffffffec00447947 */ /* 0x000fea000383ffff */
.L_x_125:
[----:B0-----:R0:W1:Y:S02]  /*67e0*/  SYNCS.PHASECHK.TRANS64.TRYWAIT P0, [R7+URZ], R2 ;  /* 0x00000002070075a7 */ /* 0x001064000800017f */
[----:B-1----:R-:W-:Y:S05]  /*67f0*/  @!P0 NANOSLEEP.SYNCS 0x989680 ;  /* 0x009896800000895d */ /* 0x002fea0003900000 */
[----:B------:R-:W1:Y:S02]  /*6800*/  @!P0 SYNCS.PHASECHK.TRANS64 P0, [R7+URZ], R2 ;  /* 0x00000002070085a7 */ /* 0x000e64000800007f */
[----:B-1----:R-:W-:Y:S05]  /*6810*/  @!P0 BRA `(.L_x_125) ;  /* 0xfffffffc00f08947 */ /* 0x002fea000383ffff */
[----:B------:R-:W-:Y:S05]  /*6820*/  BRA `(.L_x_162) ;  /* 0xffffffec00847947 */ /* 0x000fea000383ffff */
.L_x_126:
[----:B0-----:R0:W1:Y:S02]  /*6830*/  SYNCS.PHASECHK.TRANS64.TRYWAIT P0, [R9+URZ], R4 ;  /* 0x00000004090075a7 */ /* 0x001064000800017f */
[----:B-1----:R-:W-:Y:S05]  /*6840*/  @!P0 NANOSLEEP.SYNCS 0x989680 ;  /* 0x009896800000895d */ /* 0x002fea0003900000 */
[----:B------:R-:W1:Y:S02]  /*6850*/  @!P0 SYNCS.PHASECHK.TRANS64 P0, [R9+URZ], R4 ;  /* 0x00000004090085a7 */ /* 0x000e64000800007f */
[----:B-1----:R-:W-:Y:S05]  /*6860*/  @!P0 BRA `(.L_x_126) ;  /* 0xfffffffc00f08947 */ /* 0x002fea000383ffff */
[----:B------:R-:W-:Y:S05]  /*6870*/  BRA `(.L_x_163) ;  /* 0xffffffec00947947 */ /* 0x000fea000383ffff */
.L_x_127:
[----:B0-----:R0:W1:Y:S02]  /*6880*/  SYNCS.PHASECHK.TRANS64.TRYWAIT P0, [R6+URZ], R5 ;  /* 0x00000005060075a7 */ /* 0x001064000800017f */
[----:B-1----:R-:W-:Y:S05]  /*6890*/  @!P0 NANOSLEEP.SYNCS 0x989680 ;  /* 0x009896800000895d */ /* 0x002fea0003900000 */
[----:B------:R-:W1:Y:S02]  /*68a0*/  @!P0 SYNCS.PHASECHK.TRANS64 P0, [R6+URZ], R5 ;  /* 0x00000005060085a7 */ /* 0x000e64000800007f */
[----:B-1----:R-:W-:Y:S05]  /*68b0*/  @!P0 BRA `(.L_x_127) ;  /* 0xfffffffc00f08947 */ /* 0x002fea000383ffff */
[----:B------:R-:W-:Y:S05]  /*68c0*/  BRA `(.L_x_164) ;  /* 0xffffffec00a47947 */ /* 0x000fea000383ffff */
.L_x_128:
[----:B0-----:R0:W1:Y:S02]  /*68d0*/  SYNCS.PHASECHK.TRANS64.TRYWAIT P0, [R9+URZ], R4 ;  /* 0x00000004090075a7 */ /* 0x001064000800017f */
[----:B-1----:R-:W-:Y:S05]  /*68e0*/  @!P0 NANOSLEEP.SYNCS 0x989680 ;  /* 0x009896800000895d */ /* 0x002fea0003900000 */
[----:B------:R-:W1:Y:S02]  /*68f0*/  @!P0 SYNCS.PHASECHK.TRANS64 P0, [R9+URZ], R4 ;  /* 0x00000004090085a7 */ /* 0x000e64000800007f */
[----:B-1----:R-:W-:Y:S05]  /*6900*/  @!P0 BRA `(.L_x_128) ;  /* 0xfffffffc00f08947 */ /* 0x002fea000383ffff */
[----:B------:R-:W-:Y:S05]  /*6910*/  BRA `(.L_x_165) ;  /* 0xffffffec00b47947 */ /* 0x000fea000383ffff */
.L_x_129:
[----:B0-----:R0:W1:Y:S02]  /*6920*/  SYNCS.PHASECHK.TRANS64.TRYWAIT P0, [R6+URZ], R5 ;  /* 0x00000005060075a7 */ /* 0x001064000800017f */
[----:B-1----:R-:W-:Y:S05]  /*6930*/  @!P0 NANOSLEEP.SYNCS 0x989680 ;  /* 0x009896800000895d */ /* 0x002fea0003900000 */
[----:B------:R-:W1:Y:S02]  /*6940*/  @!P0 SYNCS.PHASECHK.TRANS64 P0, [R6+URZ], R5 ;  /* 0x00000005060085a7 */ /* 0x000e64000800007f */
[----:B-1----:R-:W-:Y:S05]  /*6950*/  @!P0 BRA `(.L_x_129) ;  /* 0xfffffffc00f08947 */ /* 0x002fea000383ffff */
[----:B------:R-:W-:Y:S05]  /*6960*/  BRA `(.L_x_166) ;  /* 0xffffffec00c47947 */ /* 0x000fea000383ffff */
.L_x_130:
[----:B0-----:R0:W1:Y:S02]  /*6970*/  SYNCS.PHASECHK.TRANS64.TRYWAIT P0, [R9+URZ], R4 ;  /* 0x00000004090075a7 */ /* 0x001064000800017f */
[----:B-1----:R-:W-:Y:S05]  /*6980*/  @!P0 NANOSLEEP.SYNCS 0x989680 ;  /* 0x009896800000895d */ /* 0x002fea0003900000 */
[----:B------:R-:W1:Y:S02]  /*6990*/  @!P0 SYNCS.PHASECHK.TRANS64 P0, [R9+URZ], R4 ;  /* 0x00000004090085a7 */ /* 0x000e64000800007f */
[----:B-1----:R-:W-:Y:S05]  /*69a0*/  @!P0 BRA `(.L_x_130) ;  /* 0xfffffffc00f08947 */ /* 0x002fea000383ffff */
[----:B------:R-:W-:Y:S05]  /*69b0*/  BRA `(.L_x_167) ;  /* 0xffffffec00d47947 */ /* 0x000fea000383ffff */
.L_x_131:
[----:B0-----:R0:W1:Y:S02]  /*69c0*/  SYNCS.PHASECHK.TRANS64.TRYWAIT P0, [R6+URZ], R5 ;  /* 0x00000005060075a7 */ /* 0x001064000800017f */
[----:B-1----:R-:W-:Y:S05]  /*69d0*/  @!P0 NANOSLEEP.SYNCS 0x989680 ;  /* 0x009896800000895d */ /* 0x002fea0003900000 */
[----:B------:R-:W1:Y:S02]  /*69e0*/  @!P0 SYNCS.PHASECHK.TRANS64 P0, [R6+URZ], R5 ;  /* 0x00000005060085a7 */ /* 0x000e64000800007f */
[----:B-1----:R-:W-:Y:S05]  /*69f0*/  @!P0 BRA `(.L_x_131) ;  /* 0xfffffffc00f08947 */ /* 0x002fea000383ffff */
[----:B------:R-:W-:Y:S05]  /*6a00*/  BRA `(.L_x_168) ;  /* 0xffffffec00e47947 */ /* 0x000fea000383ffff */
.L_x_132:
[----:B0-----:R0:W1:Y:S02]  /*6a10*/  SYNCS.PHASECHK.TRANS64.TRYWAIT P0, [R9+URZ], R4 ;  /* 0x00000004090075a7 */ /* 0x001064000800017f */
[----:B-1----:R-:W-:Y:S05]  /*6a20*/  @!P0 NANOSLEEP.SYNCS 0x989680 ;  /* 0x009896800000895d */ /* 0x002fea0003900000 */
[----:B------:R-:W1:Y:S02]  /*6a30*/  @!P0 SYNCS.PHASECHK.TRANS64 P0, [R9+URZ], R4 ;  /* 0x00000004090085a7 */ /* 0x000e64000800007f */
[----:B-1----:R-:W-:Y:S05]  /*6a40*/  @!P0 BRA `(.L_x_132) ;  /* 0xfffffffc00f08947 */ /* 0x002fea000383ffff */
[----:B------:R-:W-:Y:S05]  /*6a50*/  BRA `(.L_x_169) ;  /* 0xffffffec00f47947 */ /* 0x000fea000383ffff */
.L_x_133:
[----:B0-----:R0:W1:Y:S02]  /*6a60*/  SYNCS.PHASECHK.TRANS64.TRYWAIT P0, [R6+URZ], R5 ;  /* 0x00000005060075a7 */ /* 0x001064000800017f */
[----:B-1----:R-:W-:Y:S05]  /*6a70*/  @!P0 NANOSLEEP.SYNCS 0x989680 ;  /* 0x009896800000895d */ /* 0x002fea0003900000 */
[----:B------:R-:W1:Y:S02]  /*6a80*/  @!P0 SYNCS.PHASECHK.TRANS64 P0, [R6+URZ], R5 ;  /* 0x00000005060085a7 */ /* 0x000e64000800007f */
[----:B-1----:R-:W-:Y:S05]  /*6a90*/  @!P0 BRA `(.L_x_133) ;  /* 0xfffffffc00f08947 */ /* 0x002fea000383ffff */
[----:B------:R-:W-:Y:S05]  /*6aa0*/  BRA `(.L_x_170) ;  /* 0xfffffff000047947 */ /* 0x000fea000383ffff */
.L_x_134:
[----:B0-----:R0:W1:Y:S02]  /*6ab0*/  SYNCS.PHASECHK.TRANS64.TRYWAIT P0, [R9+URZ], R4 ;  /* 0x00000004090075a7 */ /* 0x001064000800017f */
[----:B-1----:R-:W-:Y:S05]  /*6ac0*/  @!P0 NANOSLEEP.SYNCS 0x989680 ;  /* 0x009896800000895d */ /* 0x002fea0003900000 */
[----:B------:R-:W1:Y:S02]  /*6ad0*/  @!P0 SYNCS.PHASECHK.TRANS64 P0, [R9+URZ], R4 ;  /* 0x00000004090085a7 */ /* 0x000e64000800007f */
[----:B-1----:R-:W-:Y:S05]  /*6ae0*/  @!P0 BRA `(.L_x_134) ;  /* 0xfffffffc00f08947 */ /* 0x002fea000383ffff */
[----:B------:R-:W-:Y:S05]  /*6af0*/  BRA `(.L_x_171) ;  /* 0xfffffff000147947 */ /* 0x000fea000383ffff */
.L_x_135:
[----:B0-----:R0:W1:Y:S02]  /*6b00*/  SYNCS.PHASECHK.TRANS64.TRYWAIT P0, [R6+URZ], R5 ;  /* 0x00000005060075a7 */ /* 0x001064000800017f */
[----:B-1----:R-:W-:Y:S05]  /*6b10*/  @!P0 NANOSLEEP.SYNCS 0x989680 ;  /* 0x009896800000895d */ /* 0x002fea0003900000 */
[----:B------:R-:W1:Y:S02]  /*6b20*/  @!P0 SYNCS.PHASECHK.TRANS64 P0, [R6+URZ], R5 ;  /* 0x00000005060085a7 */ /* 0x000e64000800007f */
[----:B-1----:R-:W-:Y:S05]  /*6b30*/  @!P0 BRA `(.L_x_135) ;  /* 0xfffffffc00f08947 */ /* 0x002fea000383ffff */
[----:B------:R-:W-:Y:S05]  /*6b40*/  BRA `(.L_x_172) ;  /* 0xfffffff000247947 */ /* 0x000fea000383ffff */
.L_x_136:
[----:B0-----:R0:W1:Y:S02]  /*6b50*/  SYNCS.PHASECHK.TRANS64.TRYWAIT P0, [R9+URZ], R4 ;  /* 0x00000004090075a7 */ /* 0x001064000800017f */
[----:B-1----:R-:W-:Y:S05]  /*6b60*/  @!P0 NANOSLEEP.SYNCS 0x989680 ;  /* 0x009896800000895d */ /* 0x002fea0003900000 */
[----:B------:R-:W1:Y:S02]  /*6b70*/  @!P0 SYNCS.PHASECHK.TRANS64 P0, [R9+URZ], R4 ;  /* 0x00000004090085a7 */ /* 0x000e64000800007f */
[----:B-1----:R-:W-:Y:S05]  /*6b80*/  @!P0 BRA `(.L_x_136) ;  /* 0xfffffffc00f08947 */ /* 0x002fea000383ffff */
[----:B------:R-:W-:Y:S05]  /*6b90*/  BRA `(.L_x_173) ;  /* 0xfffffff000347947 */ /* 0x000fea000383ffff */
.L_x_137:
[----:B0-----:R0:W1:Y:S02]  /*6ba0*/  SYNCS.PHASECHK.TRANS64.TRYWAIT P0, [R6+URZ], R5 ;  /* 0x00000005060075a7 */ /* 0x001064000800017f */
[----:B-1----:R-:W-:Y:S05]  /*6bb0*/  @!P0 NANOSLEEP.SYNCS 0x989680 ;  /* 0x009896800000895d */ /* 0x002fea0003900000 */
[----:B------:R-:W1:Y:S02]  /*6bc0*/  @!P0 SYNCS.PHASECHK.TRANS64 P0, [R6+URZ], R5 ;  /* 0x00000005060085a7 */ /* 0x000e64000800007f */
[----:B-1----:R-:W-:Y:S05]  /*6bd0*/  @!P0 BRA `(.L_x_137) ;  /* 0xfffffffc00f08947 */ /* 0x002fea000383ffff */
[----:B------:R-:W-:Y:S05]  /*6be0*/  BRA `(.L_x_174) ;  /* 0xfffffff000447947 */ /* 0x000fea000383ffff */
.L_x_138:
[----:B0-----:R0:W1:Y:S02]  /*6bf0*/  SYNCS.PHASECHK.TRANS64.TRYWAIT P0, [R9+URZ], R4 ;  /* 0x00000004090075a7 */ /* 0x001064000800017f */
[----:B-1----:R-:W-:Y:S05]  /*6c00*/  @!P0 NANOSLEEP.SYNCS 0x989680 ;  /* 0x009896800000895d */ /* 0x002fea0003900000 */
[----:B------:R-:W1:Y:S02]  /*6c10*/  @!P0 SYNCS.PHASECHK.TRANS64 P0, [R9+URZ], R4 ;  /* 0x00000004090085a7 */ /* 0x000e64000800007f */
[----:B-1----:R-:W-:Y:S05]  /*6c20*/  @!P0 BRA `(.L_x_138) ;  /* 0xfffffffc00f08947 */ /* 0x002fea000383ffff */
[----:B------:R-:W-:Y:S05]  /*6c30*/  BRA `(.L_x_175) ;  /* 0xfffffff000547947 */ /* 0x000fea000383ffff */
.L_x_139:
[----:B0-----:R0:W1:Y:S02]  /*6c40*/  SYNCS.PHASECHK.TRANS64.TRYWAIT P0, [R6+URZ], R5 ;  /* 0x00000005060075a7 */ /* 0x001064000800017f */
[----:B-1----:R-:W-:Y:S05]  /*6c50*/  @!P0 NANOSLEEP.SYNCS 0x989680 ;  /* 0x009896800000895d */ /* 0x002fea0003900000 */
[----:B------:R-:W1:Y:S02]  /*6c60*/  @!P0 SYNCS.PHASECHK.TRANS64 P0, [R6+URZ], R5 ;  /* 0x00000005060085a7 */ /* 0x000e64000800007f */
[----:B-1----:R-:W-:Y:S05]  /*6c70*/  @!P0 BRA `(.L_x_139) ;  /* 0xfffffffc00f08947 */ /* 0x002fea000383ffff */
[----:B------:R-:W-:Y:S05]  /*6c80*/  BRA `(.L_x_176) ;  /* 0xfffffff000647947 */ /* 0x000fea000383ffff */
.L_x_140:
[----:B0-----:R0:W1:Y:S02]  /*6c90*/  SYNCS.PHASECHK.TRANS64.TRYWAIT P0, [R9+URZ], R4 ;  /* 0x00000004090075a7 */ /* 0x001064000800017f */
[----:B-1----:R-:W-:Y:S05]  /*6ca0*/  @!P0 NANOSLEEP.SYNCS 0x989680 ;  /* 0x009896800000895d */ /* 0x002fea0003900000 */
[----:B------:R-:W1:Y:S02]  /*6cb0*/  @!P0 SYNCS.PHASECHK.TRANS64 P0, [R9+URZ], R4 ;  /* 0x00000004090085a7 */ /* 0x000e64000800007f */
[----:B-1----:R-:W-:Y:S05]  /*6cc0*/  @!P0 BRA `(.L_x_140) ;  /* 0xfffffffc00f08947 */ /* 0x002fea000383ffff */
[----:B------:R-:W-:Y:S05]  /*6cd0*/  BRA `(.L_x_177) ;  /* 0xfffffff000747947 */ /* 0x000fea000383ffff */
.L_x_141:
[----:B0-----:R0:W1:Y:S02]  /*6ce0*/  SYNCS.PHASECHK.TRANS64.TRYWAIT P0, [R6+URZ], R5 ;  /* 0x00000005060075a7 */ /* 0x001064000800017f */
[----:B-1----:R-:W-:Y:S05]  /*6cf0*/  @!P0 NANOSLEEP.SYNCS 0x989680 ;  /* 0x009896800000895d */ /* 0x002fea0003900000 */
[----:B------:R-:W1:Y:S02]  /*6d00*/  @!P0 SYNCS.PHASECHK.TRANS64 P0, [R6+URZ], R5 ;  /* 0x00000005060085a7 */ /* 0x000e64000800007f */
[----:B-1----:R-:W-:Y:S05]  /*6d10*/  @!P0 BRA `(.L_x_141) ;  /* 0xfffffffc00f08947 */ /* 0x002fea000383ffff */
[----:B------:R-:W-:Y:S05]  /*6d20*/  BRA `(.L_x_178) ;  /* 0xfffffff000847947 */ /* 0x000fea000383ffff */
.L_x_142:
[----:B0-----:R0:W1:Y:S02]  /*6d30*/  SYNCS.PHASECHK.TRANS64.TRYWAIT P0, [R9+URZ], R4 ;  /* 0x00000004090075a7 */ /* 0x001064000800017f */
[----:B-1----:R-:W-:Y:S05]  /*6d40*/  @!P0 NANOSLEEP.SYNCS 0x989680 ;  /* 0x009896800000895d */ /* 0x002fea0003900000 */
[----:B------:R-:W1:Y:S02]  /*6d50*/  @!P0 SYNCS.PHASECHK.TRANS64 P0, [R9+URZ], R4 ;  /* 0x00000004090085a7 */ /* 0x000e64000800007f */
[----:B-1----:R-:W-:Y:S05]  /*6d60*/  @!P0 BRA `(.L_x_142) ;  /* 0xfffffffc00f08947 */ /* 0x002fea000383ffff */
[----:B------:R-:W-:Y:S05]  /*6d70*/  BRA `(.L_x_179) ;  /* 0xfffffff000947947 */ /* 0x000fea000383ffff */
.L_x_143:
[----:B0-----:R0:W1:Y:S02]  /*6d80*/  SYNCS.PHASECHK.TRANS64.TRYWAIT P0, [R6+URZ], R5 ;  /* 0x00000005060075a7 */ /* 0x001064000800017f */
[----:B-1----:R-:W-:Y:S05]  /*6d90*/  @!P0 NANOSLEEP.SYNCS 0x989680 ;  /* 0x009896800000895d */ /* 0x002fea0003900000 */
[----:B------:R-:W1:Y:S02]  /*6da0*/  @!P0 SYNCS.PHASECHK.TRANS64 P0, [R6+URZ], R5 ;  /* 0x00000005060085a7 */ /* 0x000e64000800007f */
[----:B-1----:R-:W-:Y:S05]  /*6db0*/  @!P0 BRA `(.L_x_143) ;  /* 0xfffffffc00f08947 */ /* 0x002fea000383ffff */
[----:B------:R-:W-:Y:S05]  /*6dc0*/  BRA `(.L_x_180) ;  /* 0xfffffff000a47947 */ /* 0x000fea000383ffff */
.L_x_144:
[----:B0-----:R0:W1:Y:S02]  /*6dd0*/  SYNCS.PHASECHK.TRANS64.TRYWAIT P0, [R9+URZ], R4 ;  /* 0x00000004090075a7 */ /* 0x001064000800017f */
[----:B-1----:R-:W-:Y:S05]  /*6de0*/  @!P0 NANOSLEEP.SYNCS 0x989680 ;  /* 0x009896800000895d */ /* 0x002fea0003900000 */
[----:B------:R-:W1:Y:S02]  /*6df0*/  @!P0 SYNCS.PHASECHK.TRANS64 P0, [R9+URZ], R4 ;  /* 0x00000004090085a7 */ /* 0x000e64000800007f */
[----:B-1----:R-:W-:Y:S05]  /*6e00*/  @!P0 BRA `(.L_x_144) ;  /* 0xfffffffc00f08947 */ /* 0x002fea000383ffff */
[----:B------:R-:W-:Y:S05]  /*6e10*/  BRA `(.L_x_181) ;  /* 0xfffffff000b47947 */ /* 0x000fea000383ffff */
.L_x_145:
[----:B0-----:R0:W1:Y:S02]  /*6e20*/  SYNCS.PHASECHK.TRANS64.TRYWAIT P0, [R6+URZ], R5 ;  /* 0x00000005060075a7 */ /* 0x001064000800017f */
[----:B-1----:R-:W-:Y:S05]  /*6e30*/  @!P0 NANOSLEEP.SYNCS 0x989680 ;  /* 0x009896800000895d */ /* 0x002fea0003900000 */
[----:B------:R-:W1:Y:S02]  /*6e40*/  @!P0 SYNCS.PHASECHK.TRANS64 P0, [R6+URZ], R5 ;  /* 0x00000005060085a7 */ /* 0x000e64000800007f */
[----:B-1----:R-:W-:Y:S05]  /*6e50*/  @!P0 BRA `(.L_x_145) ;  /* 0xfffffffc00f08947 */ /* 0x002fea000383ffff */
[----:B------:R-:W-:Y:S05]  /*6e60*/  BRA `(.L_x_182) ;  /* 0xfffffff000c47947 */ /* 0x000fea000383ffff */
.L_x_146:
[----:B0-----:R0:W1:Y:S02]  /*6e70*/  SYNCS.PHASECHK.TRANS64.TRYWAIT P0, [R9+URZ], R4 ;  /* 0x00000004090075a7 */ /* 0x001064000800017f */
[----:B-1----:R-:W-:Y:S05]  /*6e80*/  @!P0 NANOSLEEP.SYNCS 0x989680 ;  /* 0x009896800000895d */ /* 0x002fea0003900000 */
[----:B------:R-:W1:Y:S02]  /*6e90*/  @!P0 SYNCS.PHASECHK.TRANS64 P0, [R9+URZ], R4 ;  /* 0x00000004090085a7 */ /* 0x000e64000800007f */
[----:B-1----:R-:W-:Y:S05]  /*6ea0*/  @!P0 BRA `(.L_x_146) ;  /* 0xfffffffc00f08947 */ /* 0x002fea000383ffff */
[----:B------:R-:W-:Y:S05]  /*6eb0*/  BRA `(.L_x_183) ;  /* 0xfffffff000d47947 */ /* 0x000fea000383ffff */
.L_x_147:
[----:B0-----:R0:W1:Y:S02]  /*6ec0*/  SYNCS.PHASECHK.TRANS64.TRYWAIT P0, [R6+URZ], R5 ;  /* 0x00000005060075a7 */ /* 0x001064000800017f */
[----:B-1----:R-:W-:Y:S05]  /*6ed0*/  @!P0 NANOSLEEP.SYNCS 0x989680 ;  /* 0x009896800000895d */ /* 0x002fea0003900000 */
[----:B------:R-:W1:Y:S02]  /*6ee0*/  @!P0 SYNCS.PHASECHK.TRANS64 P0, [R6+URZ], R5 ;  /* 0x00000005060085a7 */ /* 0x000e64000800007f */
[----:B-1----:R-:W-:Y:S05]  /*6ef0*/  @!P0 BRA `(.L_x_147) ;  /* 0xfffffffc00f08947 */ /* 0x002fea000383ffff */
[----:B------:R-:W-:Y:S05]  /*6f00*/  BRA `(.L_x_184) ;  /* 0xfffffff000e47947 */ /* 0x000fea000383ffff */
.L_x_148:
[----:B0-----:R0:W1:Y:S02]  /*6f10*/  SYNCS.PHASECHK.TRANS64.TRYWAIT P0, [R9+URZ], R4 ;  /* 0x00000004090075a7 */ /* 0x001064000800017f */
[----:B-1----:R-:W-:Y:S05]  /*6f20*/  @!P0 NANOSLEEP.SYNCS 0x989680 ;  /* 0x009896800000895d */ /* 0x002fea0003900000 */
[----:B------:R-:W1:Y:S02]  /*6f30*/  @!P0 SYNCS.PHASECHK.TRANS64 P0, [R9+URZ], R4 ;  /* 0x00000004090085a7 */ /* 0x000e64000800007f */
[----:B-1----:R-:W-:Y:S05]  /*6f40*/  @!P0 BRA `(.L_x_148) ;  /* 0xfffffffc00f08947 */ /* 0x002fea000383ffff */
[----:B------:R-:W-:Y:S05]  /*6f50*/  BRA `(.L_x_185) ;  /* 0xfffffff000f47947 */ /* 0x000fea000383ffff */
.L_x_149:
[----:B0-----:R0:W1:Y:S02]  /*6f60*/  SYNCS.PHASECHK.TRANS64.TRYWAIT P0, [R6+URZ], R5 ;  /* 0x00000005060075a7 */ /* 0x001064000800017f */
[----:B-1----:R-:W-:Y:S05]  /*6f70*/  @!P0 NANOSLEEP.SYNCS 0x989680 ;  /* 0x009896800000895d */ /* 0x002fea0003900000 */
[----:B------:R-:W1:Y:S02]  /*6f80*/  @!P0 SYNCS.PHASECHK.TRANS64 P0, [R6+URZ], R5 ;  /* 0x00000005060085a7 */ /* 0x000e64000800007f */
[----:B-1----:R-:W-:Y:S05]  /*6f90*/  @!P0 BRA `(.L_x_149) ;  /* 0xfffffffc00f08947 */ /* 0x002fea000383ffff */
[----:B------:R-:W-:Y:S05]  /*6fa0*/  BRA `(.L_x_186) ;  /* 0xfffffff400047947 */ /* 0x000fea000383ffff */
.L_x_150:
[----:B0-----:R0:W1:Y:S02]  /*6fb0*/  SYNCS.PHASECHK.TRANS64.TRYWAIT P0, [R9+URZ], R4 ;  /* 0x00000004090075a7 */ /* 0x001064000800017f */
[----:B-1----:R-:W-:Y:S05]  /*6fc0*/  @!P0 NANOSLEEP.SYNCS 0x989680 ;  /* 0x009896800000895d */ /* 0x002fea0003900000 */
[----:B------:R-:W1:Y:S02]  /*6fd0*/  @!P0 SYNCS.PHASECHK.TRANS64 P0, [R9+URZ], R4 ;  /* 0x00000004090085a7 */ /* 0x000e64000800007f */
[----:B-1----:R-:W-:Y:S05]  /*6fe0*/  @!P0 BRA `(.L_x_150) ;  /* 0xfffffffc00f08947 */ /* 0x002fea000383ffff */
[----:B------:R-:W-:Y:S05]  /*6ff0*/  BRA `(.L_x_187) ;  /* 0xfffffff400147947 */ /* 0x000fea000383ffff */
.L_x_151:
[----:B-1----:R1:W2:Y:S02]  /*7000*/  SYNCS.PHASECHK.TRANS64.TRYWAIT P0, [R6+URZ], R5 ;  /* 0x00000005060075a7 */ /* 0x0022a4000800017f */
[----:B--2---:R-:W-:Y:S05]  /*7010*/  @!P0 NANOSLEEP.SYNCS 0x989680 ;  /* 0x009896800000895d */ /* 0x004fea0003900000 */
[----:B------:R-:W2:Y:S02]  /*7020*/  @!P0 SYNCS.PHASECHK.TRANS64 P0, [R6+URZ], R5 ;  /* 0x00000005060085a7 */ /* 0x000ea4000800007f */
[----:B--2---:R-:W-:Y:S05]  /*7030*/  @!P0 BRA `(.L_x_151) ;  /* 0xfffffffc00f08947 */ /* 0x004fea000383ffff */
[----:B------:R-:W-:Y:S05]  /*7040*/  BRA `(.L_x_188) ;  /* 0xfffffff4001c7947 */ /* 0x000fea000383ffff */
.L_x_189:
[----:B------:R-:W-:-:S00]  /*7050*/  BRA `(.L_x_189) ;  /* 0xfffffffc00fc7947 */ /* 0x000fc0000383ffff */
[----:B------:R-:W-:-:S00]  /*7060*/  NOP ;  /* 0x0000000000007918 */ /* 0x000fc00000000000 */
        /* <DEDUP_REMOVED lines=9> */
.L_x_190:


//--------------------- .nv.global.init           --------------------------
	.section	.nv.global.init,"aw",@progbits
.nv.global.init:
	.type		$str$22,@object
	.size		$str$22,($str$23 - $str$22)
$str$22:
        /*0000*/ 	.byte	0x6b, 0x5f, 0x74, 0x69, 0x6c, 0x65, 0x5f, 0x63, 0x6f, 0x75, 0x6e, 0x74, 0x20, 0x3e, 0x3d, 0x20
        /*0010*/ 	.byte	0x31, 0x00
	.type		$str$23,@object
	.size		$str$23,(__unnamed_1 - $str$23)
$str$23:
        /*0012*/ 	.byte	0x2f, 0x74, 0x6d, 0x70, 0x2f, 0x63, 0x75, 0x74, 0x6c, 0x61, 0x73, 0x73, 0x5f, 0x73, 0x77, 0x65
        /*0022*/ 	.byte	0x65, 0x70, 0x5f, 0x73, 0x72, 0x63, 0x2f, 0x69, 0x6e, 0x63, 0x6c, 0x75, 0x64, 0x65, 0x2f, 0x63
        /*0032*/ 	.byte	0x75, 0x74, 0x6c, 0x61, 0x73, 0x73, 0x2f, 0x67, 0x65, 0x6d, 0x6d, 0x2f, 0x63, 0x6f, 0x6c, 0x6c
        /*0042*/ 	.byte	0x65, 0x63, 0x74, 0x69, 0x76, 0x65, 0x2f, 0x73, 0x6d, 0x39, 0x30, 0x5f, 0x6d, 0x6d, 0x61, 0x5f
        /*0052*/ 	.byte	0x74, 0x6d, 0x61, 0x5f, 0x67, 0x6d, 0x6d, 0x61, 0x5f, 0x73, 0x73, 0x5f, 0x77, 0x61, 0x72, 0x70
        /*0062*/ 	.byte	0x73, 0x70, 0x65, 0x63, 0x69, 0x61, 0x6c, 0x69, 0x7a, 0x65, 0x64, 0x2e, 0x68, 0x70, 0x70, 0x00
	.type		__unnamed_1,@object
	.size		__unnamed_1,(.L_0 - __unnamed_1)
__unnamed_1:
        /*0072*/ 	.byte	0x76, 0x6f, 0x69, 0x64, 0x20, 0x63, 0x75, 0x74, 0x6c, 0x61, 0x73, 0x73, 0x3a, 0x3a, 0x67, 0x65
        /* <DEDUP_REMOVED lines=172> */
        /*0b42*/ 	.byte	0x79, 0x5d, 0x00
.L_0:


//--------------------- .nv.shared._ZN7cutlass13device_kernelINS_4gemm6kernel13GemmUniversalIN4cute5tupleIJiiiiEEENS1_10collective13CollectiveMmaINS1_34MainloopSm90TmaGmmaWarpSpecializedILi28ENS5_IJNS4_1CILi2EEENSA_ILi1EEESC_EEENS1_32KernelTmaWarpSpecializedPingpongEEENS5_IJNSA_ILi64EEESG_SG_EEEaNS5_IJlSC_lEEEaSI_NS4_8TiledMMAINS4_8MMA_AtomIJNS4_4SM904GMMA26MMA_64x64x32_S32S8S8_SS_TNEEEENS4_6LayoutINS5_IJSC_SC_SC_EEENS5_IJNSA_ILi0EEESR_SR_EEEEENS5_IJNS4_10UnderscoreESU_SU_EEEEENS4_13SM90_TMA_LOADENS4_14ComposedLayoutINS4_7SwizzleILi2ELi4ELi3EEENS4_18smem_ptr_flag_bitsILi8EEENSP_INS5_IJNSA_ILi8EEESG_EEENS5_IJSG_SC_EEEEEEEvNS4_8identityENS4_23SM90_TMA_LOAD_MULTICASTES17_vS18_EENS_8epilogue10collective6detail29Sm90TmaWarpSpecializedAdapterINS1C_15DefaultEpilogueIaSI_SI_NS1B_6thread17LinearCombinationIaLi1EiiLNS1G_9ScaleType4KindE0ELNS_15FloatRoundStyleE2EaEENS1_15EpilogueDefaultEEEEEvvEEEEvNT_6ParamsE --------------------------
	.section	.nv.shared._ZN7cutlass13device_kernelINS_4gemm6kernel13GemmUniversalIN4cute5tupleIJiiiiEEENS1_10collective13CollectiveMmaINS1_34MainloopSm90TmaGmmaWarpSpecializedILi28ENS5_IJNS4_1CILi2EEENSA_ILi1EEESC_EEENS1_32KernelTmaWarpSpecializedPingpongEEENS5_IJNSA_ILi64EEESG_SG_EEEaNS5_IJlSC_lEEEaSI_NS4_8TiledMMAINS4_8MMA_AtomIJNS4_4SM904GMMA26MMA_64x64x32_S32S8S8_SS_TNEEEENS4_6LayoutINS5_IJSC_SC_SC_EEENS5_IJNSA_ILi0EEESR_SR_EEEEENS5_IJNS4_10UnderscoreESU_SU_EEEEENS4_13SM90_TMA_LOADENS4_14ComposedLayoutINS4_7SwizzleILi2ELi4ELi3EEENS4_18smem_ptr_flag_bitsILi8EEENSP_INS5_IJNSA_ILi8EEESG_EEENS5_IJSG_SC_EEEEEEEvNS4_8identityENS4_23SM90_TMA_LOAD_MULTICASTES17_vS18_EENS_8epilogue10collective6detail29Sm90TmaWarpSpecializedAdapterINS1C_15DefaultEpilogueIaSI_SI_NS1B_6thread17LinearCombinationIaLi1EiiLNS1G_9ScaleType4KindE0ELNS_15FloatRoundStyleE2EaEENS1_15EpilogueDefaultEEEEEvvEEEEvNT_6ParamsE,"aw",@nobits
	.sectionflags	@""
	.align	16
	.zero		1024


//--------------------- .nv.shared.reserved.0     --------------------------
	.section	.nv.shared.reserved.0,"aw",@nobits
	.weak		__nv_reservedSMEM_offset_0_alias
	.size		__nv_reservedSMEM_offset_0_alias, 0, 0
	.other		__nv_reservedSMEM_offset_0_alias,@"STO_CUDA_RESERVED_SHARED STV_DEFAULT"
__nv_reservedSMEM_offset_0_alias:
	.zero		0


//--------------------- .nv.global                --------------------------
	.section	.nv.global,"aw",@nobits
.nv.global:
	.type		_ZN40_INTERNAL_2a399740_4_k_cu_93c7ef3b_179724cute1_E,@object
	.size		_ZN40_INTERNAL_2a399740_4_k_cu_93c7ef3b_179724cute1_E,(_ZN40_INTERNAL_2a399740_4_k_cu_93c7ef3b_179724cuda3std3__45__cpo6cbeginE - _ZN40_INTERNAL_2a399740_4_k_cu_93c7ef3b_179724cute1_E)
_ZN40_INTERNAL_2a399740_4_k_cu_93c7ef3b_179724cute1_E:
	.zero		1
	.type		_ZN40_INTERNAL_2a399740_4_k_cu_93c7ef3b_179724cuda3std3__45__cpo6cbeginE,@object
	.size		_ZN40_INTERNAL_2a399740_4_k_cu_93c7ef3b_179724cuda3std3__45__cpo6cbeginE,(_ZN40_INTERNAL_2a399740_4_k_cu_93c7ef3b_179724cuda3std3__48in_placeE - _ZN40_INTERNAL_2a399740_4_k_cu_93c7ef3b_179724cuda3std3__45__cpo6cbeginE)
_ZN40_INTERNAL_2a399740_4_k_cu_93c7ef3b_179724cuda3std3__45__cpo6cbeginE:
	.zero		1
	.type		_ZN40_INTERNAL_2a399740_4_k_cu_93c7ef3b_179724cuda3std3__48in_placeE,@object
	.size		_ZN40_INTERNAL_2a399740_4_k_cu_93c7ef3b_179724cuda3std3__48in_placeE,(_ZN40_INTERNAL_2a399740_4_k_cu_93c7ef3b_179724cuda3std6ranges3__45__cpo9iter_moveE - _ZN40_INTERNAL_2a399740_4_k_cu_93c7ef3b_179724cuda3std3__48in_placeE)
_ZN40_INTERNAL_2a399740_4_k_cu_93c7ef3b_179724cuda3std3__48in_placeE:
	.zero		1
	.type		_ZN40_INTERNAL_2a399740_4_k_cu_93c7ef3b_179724cuda3std6ranges3__45__cpo9iter_moveE,@object
	.size		_ZN40_INTERNAL_2a399740_4_k_cu_93c7ef3b_179724cuda3std6ranges3__45__cpo9iter_moveE,(_ZN40_INTERNAL_2a399740_4_k_cu_93c7ef3b_179724cuda3std3__45__cpo5beginE - _ZN40_INTERNAL_2a399740_4_k_cu_93c7ef3b_179724cuda3std6ranges3__45__cpo9iter_moveE)
_ZN40_INTERNAL_2a399740_4_k_cu_93c7ef3b_179724cuda3std6ranges3__45__cpo9iter_moveE:
	.zero		1
	.type		_ZN40_INTERNAL_2a399740_4_k_cu_93c7ef3b_179724cuda3std3__45__cpo5beginE,@object
	.size		_ZN40_INTERNAL_2a399740_4_k_cu_93c7ef3b_179724cuda3std3__45__cpo5beginE,(_ZN40_INTERNAL_2a399740_4_k_cu_93c7ef3b_179724cuda3std3__442_GLOBAL__N__2a399740_4_k_cu_93c7ef3b_179726ignoreE - _ZN40_INTERNAL_2a399740_4_k_cu_93c7ef3b_179724cuda3std3__45__cpo5beginE)
_ZN40_INTERNAL_2a399740_4_k_cu_93c7ef3b_179724cuda3std3__45__cpo5beginE:
	.zero		1
	.type		_ZN40_INTERNAL_2a399740_4_k_cu_93c7ef3b_179724cuda3std3__442_GLOBAL__N__2a399740_4_k_cu_93c7ef3b_179726ignoreE,@object
	.size		_ZN40_INTERNAL_2a399740_4_k_cu_93c7ef3b_179724cuda3std3__442_GLOBAL__N__2a399740_4_k_cu_93c7ef3b_179726ignoreE,(_ZN40_INTERNAL_2a399740_4_k_cu_93c7ef3b_179724cute7productE - _ZN40_INTERNAL_2a399740_4_k_cu_93c7ef3b_179724cuda3std3__442_GLOBAL__N__2a399740_4_k_cu_93c7ef3b_179726ignoreE)
_ZN40_INTERNAL_2a399740_4_k_cu_93c7ef3b_179724cuda3std3__442_GLOBAL__N__2a399740_4_k_cu_93c7ef3b_179726ignoreE:
	.zero		1
	.type		_ZN40_INTERNAL_2a399740_4_k_cu_93c7ef3b_179724cute7productE,@object
	.size		_ZN40_INTERNAL_2a399740_4_k_cu_93c7ef3b_179724cute7productE,(_ZN40_INTERNAL_2a399740_4_k_cu_93c7ef3b_179724cuda3std3__45__cpo3endE - _ZN40_INTERNAL_2a399740_4_k_cu_93c7ef3b_179724cute7productE)
_ZN40_INTERNAL_2a399740_4_k_cu_93c7ef3b_179724cute7productE:
	.zero		1
	.type		_ZN40_INTERNAL_2a399740_4_k_cu_93c7ef3b_179724cuda3std3__45__cpo3endE,@object
	.size		_ZN40_INTERNAL_2a399740_4_k_cu_93c7ef3b_179724cuda3std3__45__cpo3endE,(_ZN40_INTERNAL_2a399740_4_k_cu_93c7ef3b_179724cuda3std3__419piecewise_constructE - _ZN40_INTERNAL_2a399740_4_k_cu_93c7ef3b_179724cuda3std3__45__cpo3endE)
_ZN40_INTERNAL_2a399740_4_k_cu_93c7ef3b_179724cuda3std3__45__cpo3endE:
	.zero		1
	.type		_ZN40_INTERNAL_2a399740_4_k_cu_93c7ef3b_179724cuda3std3__419piecewise_constructE,@object
	.size		_ZN40_INTERNAL_2a399740_4_k_cu_93c7ef3b_179724cuda3std3__419piecewise_constructE,(_ZN40_INTERNAL_2a399740_4_k_cu_93c7ef3b_179724cuda3std3__45__cpo4cendE - _ZN40_INTERNAL_2a399740_4_k_cu_93c7ef3b_179724cuda3std3__419piecewise_constructE)
_ZN40_INTERNAL_2a399740_4_k_cu_93c7ef3b_179724cuda3std3__419piecewise_constructE:
	.zero		1
	.type		_ZN40_INTERNAL_2a399740_4_k_cu_93c7ef3b_179724cuda3std3__45__cpo4cendE,@object
	.size		_ZN40_INTERNAL_2a399740_4_k_cu_93c7ef3b_179724cuda3std3__45__cpo4cendE,(_ZN40_INTERNAL_2a399740_4_k_cu_93c7ef3b_179724cuda3std6ranges3__45__cpo4swapE - _ZN40_INTERNAL_2a399740_4_k_cu_93c7ef3b_179724cuda3std3__45__cpo4cendE)
_ZN40_INTERNAL_2a399740_4_k_cu_93c7ef3b_179724cuda3std3__45__cpo4cendE:
	.zero		1
	.type		_ZN40_INTERNAL_2a399740_4_k_cu_93c7ef3b_179724cuda3std6ranges3__45__cpo4swapE,@object
	.size		_ZN40_INTERNAL_2a399740_4_k_cu_93c7ef3b_179724cuda3std6ranges3__45__cpo4swapE,(.L_8 - _ZN40_INTERNAL_2a399740_4_k_cu_93c7ef3b_179724cuda3std6ranges3__45__cpo4swapE)
_ZN40_INTERNAL_2a399740_4_k_cu_93c7ef3b_179724cuda3std6ranges3__45__cpo4swapE:
	.zero		1
.L_8:


//--------------------- .nv.constant0._ZN7cutlass13device_kernelINS_4gemm6kernel13GemmUniversalIN4cute5tupleIJiiiiEEENS1_10collective13CollectiveMmaINS1_34MainloopSm90TmaGmmaWarpSpecializedILi28ENS5_IJNS4_1CILi2EEENSA_ILi1EEESC_EEENS1_32KernelTmaWarpSpecializedPingpongEEENS5_IJNSA_ILi64EEESG_SG_EEEaNS5_IJlSC_lEEEaSI_NS4_8TiledMMAINS4_8MMA_AtomIJNS4_4SM904GMMA26MMA_64x64x32_S32S8S8_SS_TNEEEENS4_6LayoutINS5_IJSC_SC_SC_EEENS5_IJNSA_ILi0EEESR_SR_EEEEENS5_IJNS4_10UnderscoreESU_SU_EEEEENS4_13SM90_TMA_LOADENS4_14ComposedLayoutINS4_7SwizzleILi2ELi4ELi3EEENS4_18smem_ptr_flag_bitsILi8EEENSP_INS5_IJNSA_ILi8EEESG_EEENS5_IJSG_SC_EEEEEEEvNS4_8identityENS4_23SM90_TMA_LOAD_MULTICASTES17_vS18_EENS_8epilogue10collective6detail29Sm90TmaWarpSpecializedAdapterINS1C_15DefaultEpilogueIaSI_SI_NS1B_6thread17LinearCombinationIaLi1EiiLNS1G_9ScaleType4KindE0ELNS_15FloatRoundStyleE2EaEENS1_15EpilogueDefaultEEEEEvvEEEEvNT_6ParamsE --------------------------
	.section	.nv.constant0._ZN7cutlass13device_kernelINS_4gemm6kernel13GemmUniversalIN4cute5tupleIJiiiiEEENS1_10collective13CollectiveMmaINS1_34MainloopSm90TmaGmmaWarpSpecializedILi28ENS5_IJNS4_1CILi2EEENSA_ILi1EEESC_EEENS1_32KernelTmaWarpSpecializedPingpongEEENS5_IJNSA_ILi64EEESG_SG_EEEaNS5_IJlSC_lEEEaSI_NS4_8TiledMMAINS4_8MMA_AtomIJNS4_4SM904GMMA26MMA_64x64x32_S32S8S8_SS_TNEEEENS4_6LayoutINS5_IJSC_SC_SC_EEENS5_IJNSA_ILi0EEESR_SR_EEEEENS5_IJNS4_10UnderscoreESU_SU_EEEEENS4_13SM90_TMA_LOADENS4_14ComposedLayoutINS4_7SwizzleILi2ELi4ELi3EEENS4_18smem_ptr_flag_bitsILi8EEENSP_INS5_IJNSA_ILi8EEESG_EEENS5_IJSG_SC_EEEEEEEvNS4_8identityENS4_23SM90_TMA_LOAD_MULTICASTES17_vS18_EENS_8epilogue10collective6detail29Sm90TmaWarpSpecializedAdapterINS1C_15DefaultEpilogueIaSI_SI_NS1B_6thread17LinearCombinationIaLi1EiiLNS1G_9ScaleType4KindE0ELNS_15FloatRoundStyleE2EaEENS1_15EpilogueDefaultEEEEEvvEEEEvNT_6ParamsE,"a",@progbits
	.sectionflags	@""
	.align	4
.nv.constant0._ZN7cutlass13device_kernelINS_4gemm6kernel13GemmUniversalIN4cute5tupleIJiiiiEEENS1_10collective13CollectiveMmaINS1_34MainloopSm90TmaGmmaWarpSpecializedILi28ENS5_IJNS4_1CILi2EEENSA_ILi1EEESC_EEENS1_32KernelTmaWarpSpecializedPingpongEEENS5_IJNSA_ILi64EEESG_SG_EEEaNS5_IJlSC_lEEEaSI_NS4_8TiledMMAINS4_8MMA_AtomIJNS4_4SM904GMMA26MMA_64x64x32_S32S8S8_SS_TNEEEENS4_6LayoutINS5_IJSC_SC_SC_EEENS5_IJNSA_ILi0EEESR_SR_EEEEENS5_IJNS4_10UnderscoreESU_SU_EEEEENS4_13SM90_TMA_LOADENS4_14ComposedLayoutINS4_7SwizzleILi2ELi4ELi3EEENS4_18smem_ptr_flag_bitsILi8EEENSP_INS5_IJNSA_ILi8EEESG_EEENS5_IJSG_SC_EEEEEEEvNS4_8identityENS4_23SM90_TMA_LOAD_MULTICASTES17_vS18_EENS_8epilogue10collective6detail29Sm90TmaWarpSpecializedAdapterINS1C_15DefaultEpilogueIaSI_SI_NS1B_6thread17LinearCombinationIaLi1EiiLNS1G_9ScaleType4KindE0ELNS_15FloatRoundStyleE2EaEENS1_15EpilogueDefaultEEEEEvvEEEEvNT_6ParamsE:
	.zero		1664


//--------------------- SYMBOLS --------------------------

	.type		.nv.reservedSmem.offset0,@object
	.size		.nv.reservedSmem.offset0,0x4
	.type		__assertfail,@function
